//
// Generated by NVIDIA NVVM Compiler
//
// Compiler Build ID: CL-36424714
// Cuda compilation tools, release 13.0, V13.0.88
// Based on NVVM 20.0.0
//

.version 9.0
.target sm_100
.address_size 64

	// .globl	_Z23kernel0_embedding_layerPKlPKfS2_Pfii
// _ZZ27kernel1_normalization_layerPfPKfS1_ifE2sh has been demoted
// _ZZ27kernel1_normalization_layerPfPKfS1_ifE4mean has been demoted
// _ZZ27kernel1_normalization_layerPfPKfS1_ifE8variance has been demoted
// _ZZ21kernel2_softmax_layerPfiE2sh has been demoted
// _ZZ21kernel2_softmax_layerPfiE4maxs has been demoted
// _ZZ21kernel2_softmax_layerPfiE5l_max has been demoted
// _ZZ21kernel2_softmax_layerPfiE5l_sum has been demoted
// _ZZ21kernel2_softmax_layerPfiE7final_s has been demoted
// _ZZ22transpose_kernel_layerPfS_iiE4tile has been demoted

.visible .entry _Z23kernel0_embedding_layerPKlPKfS2_Pfii(
	.param .u64 .ptr .align 1 _Z23kernel0_embedding_layerPKlPKfS2_Pfii_param_0,
	.param .u64 .ptr .align 1 _Z23kernel0_embedding_layerPKlPKfS2_Pfii_param_1,
	.param .u64 .ptr .align 1 _Z23kernel0_embedding_layerPKlPKfS2_Pfii_param_2,
	.param .u64 .ptr .align 1 _Z23kernel0_embedding_layerPKlPKfS2_Pfii_param_3,
	.param .u32 _Z23kernel0_embedding_layerPKlPKfS2_Pfii_param_4,
	.param .u32 _Z23kernel0_embedding_layerPKlPKfS2_Pfii_param_5
)
{
	.reg .pred 	%p<3>;
	.reg .b32 	%r<14>;
	.reg .b32 	%f<4>;
	.reg .b64 	%rd<21>;

	ld.param.u64 	%rd6, [_Z23kernel0_embedding_layerPKlPKfS2_Pfii_param_0];
	ld.param.u64 	%rd7, [_Z23kernel0_embedding_layerPKlPKfS2_Pfii_param_1];
	ld.param.u64 	%rd8, [_Z23kernel0_embedding_layerPKlPKfS2_Pfii_param_2];
	ld.param.u64 	%rd9, [_Z23kernel0_embedding_layerPKlPKfS2_Pfii_param_3];
	ld.param.u32 	%r7, [_Z23kernel0_embedding_layerPKlPKfS2_Pfii_param_4];
	ld.param.u32 	%r8, [_Z23kernel0_embedding_layerPKlPKfS2_Pfii_param_5];
	mov.u32 	%r13, %tid.x;
	setp.ge.s32 	%p1, %r13, %r8;
	@%p1 bra 	$L__BB0_3;
	mov.u32 	%r9, %ctaid.x;
	cvta.to.global.u64 	%rd10, %rd6;
	rem.s32 	%r10, %r9, %r7;
	mul.lo.s32 	%r2, %r10, %r8;
	mul.wide.u32 	%rd11, %r9, 8;
	add.s64 	%rd1, %rd10, %rd11;
	cvt.u64.u32 	%rd2, %r8;
	mul.lo.s32 	%r3, %r8, %r9;
	mov.u32 	%r4, %ntid.x;
	cvta.to.global.u64 	%rd3, %rd8;
	cvta.to.global.u64 	%rd4, %rd7;
	cvta.to.global.u64 	%rd5, %rd9;
$L__BB0_2:
	add.s32 	%r11, %r13, %r2;
	mul.wide.s32 	%rd12, %r11, 4;
	add.s64 	%rd13, %rd3, %rd12;
	ld.global.f32 	%f1, [%rd13];
	ld.global.u64 	%rd14, [%rd1];
	cvt.s64.s32 	%rd15, %r13;
	mad.lo.s64 	%rd16, %rd14, %rd2, %rd15;
	shl.b64 	%rd17, %rd16, 2;
	add.s64 	%rd18, %rd4, %rd17;
	ld.global.f32 	%f2, [%rd18];
	add.f32 	%f3, %f1, %f2;
	add.s32 	%r12, %r13, %r3;
	mul.wide.s32 	%rd19, %r12, 4;
	add.s64 	%rd20, %rd5, %rd19;
	st.global.f32 	[%rd20], %f3;
	add.s32 	%r13, %r13, %r4;
	setp.lt.s32 	%p2, %r13, %r8;
	@%p2 bra 	$L__BB0_2;
$L__BB0_3:
	ret;

}
	// .globl	_Z27kernel1_normalization_layerPfPKfS1_if
.visible .entry _Z27kernel1_normalization_layerPfPKfS1_if(
	.param .u64 .ptr .align 1 _Z27kernel1_normalization_layerPfPKfS1_if_param_0,
	.param .u64 .ptr .align 1 _Z27kernel1_normalization_layerPfPKfS1_if_param_1,
	.param .u64 .ptr .align 1 _Z27kernel1_normalization_layerPfPKfS1_if_param_2,
	.param .u32 _Z27kernel1_normalization_layerPfPKfS1_if_param_3,
	.param .f32 _Z27kernel1_normalization_layerPfPKfS1_if_param_4
)
{
	.reg .pred 	%p<15>;
	.reg .b32 	%r<34>;
	.reg .b32 	%f<42>;
	.reg .b64 	%rd<16>;
	// demoted variable
	.shared .align 4 .b8 _ZZ27kernel1_normalization_layerPfPKfS1_ifE2sh[1024];
	// demoted variable
	.shared .align 4 .f32 _ZZ27kernel1_normalization_layerPfPKfS1_ifE4mean;
	// demoted variable
	.shared .align 4 .f32 _ZZ27kernel1_normalization_layerPfPKfS1_ifE8variance;
	ld.param.u64 	%rd6, [_Z27kernel1_normalization_layerPfPKfS1_if_param_0];
	ld.param.u64 	%rd4, [_Z27kernel1_normalization_layerPfPKfS1_if_param_1];
	ld.param.u64 	%rd5, [_Z27kernel1_normalization_layerPfPKfS1_if_param_2];
	ld.param.u32 	%r19, [_Z27kernel1_normalization_layerPfPKfS1_if_param_3];
	ld.param.f32 	%f11, [_Z27kernel1_normalization_layerPfPKfS1_if_param_4];
	cvta.to.global.u64 	%rd1, %rd6;
	mov.u32 	%r1, %ctaid.x;
	mov.u32 	%r33, %tid.x;
	setp.ge.s32 	%p1, %r33, %r19;
	mov.f32 	%f39, 0f00000000;
	@%p1 bra 	$L__BB1_3;
	mul.lo.s32 	%r3, %r19, %r1;
	mov.f32 	%f39, 0f00000000;
	mov.u32 	%r4, %ntid.x;
	mov.u32 	%r29, %r33;
$L__BB1_2:
	add.s32 	%r20, %r29, %r3;
	mul.wide.s32 	%rd7, %r20, 4;
	add.s64 	%rd8, %rd1, %rd7;
	ld.global.f32 	%f14, [%rd8];
	add.f32 	%f39, %f39, %f14;
	add.s32 	%r29, %r29, %r4;
	setp.lt.s32 	%p2, %r29, %r19;
	@%p2 bra 	$L__BB1_2;
$L__BB1_3:
	shl.b32 	%r21, %r33, 2;
	mov.u32 	%r22, _ZZ27kernel1_normalization_layerPfPKfS1_ifE2sh;
	add.s32 	%r7, %r22, %r21;
	st.shared.f32 	[%r7], %f39;
	bar.sync 	0;
	mov.u32 	%r8, %ntid.x;
	setp.lt.u32 	%p3, %r8, 2;
	@%p3 bra 	$L__BB1_8;
	mov.u32 	%r30, %r8;
$L__BB1_5:
	shr.u32 	%r10, %r30, 1;
	setp.ge.u32 	%p4, %r33, %r10;
	@%p4 bra 	$L__BB1_7;
	shl.b32 	%r23, %r10, 2;
	add.s32 	%r24, %r7, %r23;
	ld.shared.f32 	%f15, [%r24];
	ld.shared.f32 	%f16, [%r7];
	add.f32 	%f17, %f15, %f16;
	st.shared.f32 	[%r7], %f17;
$L__BB1_7:
	bar.sync 	0;
	setp.gt.u32 	%p5, %r30, 3;
	mov.u32 	%r30, %r10;
	@%p5 bra 	$L__BB1_5;
$L__BB1_8:
	setp.ne.s32 	%p6, %r33, 0;
	@%p6 bra 	$L__BB1_10;
	ld.shared.f32 	%f18, [_ZZ27kernel1_normalization_layerPfPKfS1_ifE2sh];
	cvt.rn.f32.s32 	%f19, %r19;
	div.rn.f32 	%f20, %f18, %f19;
	st.shared.f32 	[_ZZ27kernel1_normalization_layerPfPKfS1_ifE4mean], %f20;
$L__BB1_10:
	setp.ge.s32 	%p7, %r33, %r19;
	bar.sync 	0;
	mov.f32 	%f41, 0f00000000;
	@%p7 bra 	$L__BB1_13;
	mul.lo.s32 	%r11, %r19, %r1;
	mov.f32 	%f41, 0f00000000;
	ld.shared.f32 	%f4, [_ZZ27kernel1_normalization_layerPfPKfS1_ifE4mean];
	mov.u32 	%r31, %r33;
$L__BB1_12:
	add.s32 	%r25, %r31, %r11;
	mul.wide.s32 	%rd9, %r25, 4;
	add.s64 	%rd10, %rd1, %rd9;
	ld.global.f32 	%f23, [%rd10];
	sub.f32 	%f24, %f23, %f4;
	fma.rn.f32 	%f41, %f24, %f24, %f41;
	add.s32 	%r31, %r31, %r8;
	setp.lt.s32 	%p8, %r31, %r19;
	@%p8 bra 	$L__BB1_12;
$L__BB1_13:
	setp.lt.u32 	%p9, %r8, 2;
	st.shared.f32 	[%r7], %f41;
	bar.sync 	0;
	@%p9 bra 	$L__BB1_18;
	mov.u32 	%r32, %r8;
$L__BB1_15:
	shr.u32 	%r15, %r32, 1;
	setp.ge.u32 	%p10, %r33, %r15;
	@%p10 bra 	$L__BB1_17;
	shl.b32 	%r26, %r15, 2;
	add.s32 	%r27, %r7, %r26;
	ld.shared.f32 	%f25, [%r27];
	ld.shared.f32 	%f26, [%r7];
	add.f32 	%f27, %f25, %f26;
	st.shared.f32 	[%r7], %f27;
$L__BB1_17:
	bar.sync 	0;
	setp.gt.u32 	%p11, %r32, 3;
	mov.u32 	%r32, %r15;
	@%p11 bra 	$L__BB1_15;
$L__BB1_18:
	setp.ne.s32 	%p12, %r33, 0;
	@%p12 bra 	$L__BB1_20;
	ld.shared.f32 	%f28, [_ZZ27kernel1_normalization_layerPfPKfS1_ifE2sh];
	cvt.rn.f32.s32 	%f29, %r19;
	div.rn.f32 	%f30, %f28, %f29;
	st.shared.f32 	[_ZZ27kernel1_normalization_layerPfPKfS1_ifE8variance], %f30;
$L__BB1_20:
	setp.ge.s32 	%p13, %r33, %r19;
	bar.sync 	0;
	ld.shared.f32 	%f31, [_ZZ27kernel1_normalization_layerPfPKfS1_ifE8variance];
	add.f32 	%f8, %f11, %f31;
	@%p13 bra 	$L__BB1_23;
	mul.lo.s32 	%r16, %r19, %r1;
	ld.shared.f32 	%f9, [_ZZ27kernel1_normalization_layerPfPKfS1_ifE4mean];
	cvta.to.global.u64 	%rd2, %rd4;
	cvta.to.global.u64 	%rd3, %rd5;
	rsqrt.approx.f32 	%f10, %f8;
$L__BB1_22:
	add.s32 	%r28, %r33, %r16;
	mul.wide.s32 	%rd11, %r28, 4;
	add.s64 	%rd12, %rd1, %rd11;
	ld.global.f32 	%f32, [%rd12];
	sub.f32 	%f33, %f32, %f9;
	mul.f32 	%f34, %f10, %f33;
	mul.wide.s32 	%rd13, %r33, 4;
	add.s64 	%rd14, %rd2, %rd13;
	ld.global.f32 	%f35, [%rd14];
	add.s64 	%rd15, %rd3, %rd13;
	ld.global.f32 	%f36, [%rd15];
	fma.rn.f32 	%f37, %f35, %f34, %f36;
	st.global.f32 	[%rd12], %f37;
	add.s32 	%r33, %r33, %r8;
	setp.lt.s32 	%p14, %r33, %r19;
	@%p14 bra 	$L__BB1_22;
$L__BB1_23:
	ret;

}
	// .globl	_Z21kernel2_softmax_layerPfi
.visible .entry _Z21kernel2_softmax_layerPfi(
	.param .u64 .ptr .align 1 _Z21kernel2_softmax_layerPfi_param_0,
	.param .u32 _Z21kernel2_softmax_layerPfi_param_1
)
{
	.reg .pred 	%p<20>;
	.reg .b32 	%r<62>;
	.reg .b32 	%f<42>;
	.reg .b64 	%rd<7>;
	// demoted variable
	.shared .align 4 .b8 _ZZ21kernel2_softmax_layerPfiE2sh[4096];
	// demoted variable
	.shared .align 4 .f32 _ZZ21kernel2_softmax_layerPfiE4maxs;
	// demoted variable
	.shared .align 4 .b8 _ZZ21kernel2_softmax_layerPfiE5l_max[1024];
	// demoted variable
	.shared .align 4 .b8 _ZZ21kernel2_softmax_layerPfiE5l_sum[1024];
	// demoted variable
	.shared .align 4 .f32 _ZZ21kernel2_softmax_layerPfiE7final_s;
	ld.param.u64 	%rd2, [_Z21kernel2_softmax_layerPfi_param_0];
	ld.param.u32 	%r25, [_Z21kernel2_softmax_layerPfi_param_1];
	cvta.to.global.u64 	%rd1, %rd2;
	mov.u32 	%r1, %ctaid.x;
	mov.u32 	%r61, %tid.x;
	setp.ge.s32 	%p1, %r61, %r25;
	@%p1 bra 	$L__BB2_5;
	mul.lo.s32 	%r3, %r25, %r1;
	mov.u32 	%r4, %ntid.x;
	rem.s32 	%r5, %r1, %r25;
	mov.u32 	%r55, %r61;
$L__BB2_2:
	setp.gt.s32 	%p2, %r55, %r5;
	mov.f32 	%f39, 0fCE6E6B28;
	@%p2 bra 	$L__BB2_4;
	add.s32 	%r26, %r55, %r3;
	mul.wide.s32 	%rd3, %r26, 4;
	add.s64 	%rd4, %rd1, %rd3;
	ld.global.f32 	%f12, [%rd4];
	mul.f32 	%f39, %f12, 0f3E000000;
$L__BB2_4:
	shl.b32 	%r27, %r55, 2;
	mov.u32 	%r28, _ZZ21kernel2_softmax_layerPfiE2sh;
	add.s32 	%r29, %r28, %r27;
	st.shared.f32 	[%r29], %f39;
	add.s32 	%r55, %r55, %r4;
	setp.lt.s32 	%p3, %r55, %r25;
	@%p3 bra 	$L__BB2_2;
$L__BB2_5:
	setp.ge.s32 	%p4, %r61, %r25;
	bar.sync 	0;
	shl.b32 	%r30, %r61, 2;
	mov.u32 	%r31, _ZZ21kernel2_softmax_layerPfiE5l_max;
	add.s32 	%r8, %r31, %r30;
	mov.b32 	%r32, -525502228;
	st.shared.u32 	[%r8], %r32;
	bar.sync 	0;
	@%p4 bra 	$L__BB2_9;
	mov.u32 	%r9, %ntid.x;
	ld.shared.f32 	%f40, [%r8];
	mov.u32 	%r34, _ZZ21kernel2_softmax_layerPfiE2sh;
	mov.u32 	%r56, %r61;
$L__BB2_7:
	shl.b32 	%r33, %r56, 2;
	add.s32 	%r35, %r34, %r33;
	ld.shared.f32 	%f13, [%r35];
	max.f32 	%f40, %f13, %f40;
	add.s32 	%r56, %r56, %r9;
	setp.lt.s32 	%p5, %r56, %r25;
	@%p5 bra 	$L__BB2_7;
	st.shared.f32 	[%r8], %f40;
$L__BB2_9:
	bar.sync 	0;
	mov.u32 	%r12, %ntid.x;
	setp.lt.u32 	%p6, %r12, 2;
	@%p6 bra 	$L__BB2_14;
	mov.u32 	%r57, %r12;
$L__BB2_11:
	shr.u32 	%r14, %r57, 1;
	setp.ge.u32 	%p7, %r61, %r14;
	@%p7 bra 	$L__BB2_13;
	shl.b32 	%r36, %r14, 2;
	add.s32 	%r37, %r8, %r36;
	ld.shared.f32 	%f14, [%r37];
	ld.shared.f32 	%f15, [%r8];
	max.f32 	%f16, %f14, %f15;
	st.shared.f32 	[%r8], %f16;
$L__BB2_13:
	bar.sync 	0;
	setp.gt.u32 	%p8, %r57, 3;
	mov.u32 	%r57, %r14;
	@%p8 bra 	$L__BB2_11;
$L__BB2_14:
	setp.ne.s32 	%p9, %r61, 0;
	@%p9 bra 	$L__BB2_16;
	ld.shared.f32 	%f17, [_ZZ21kernel2_softmax_layerPfiE5l_max];
	st.shared.f32 	[_ZZ21kernel2_softmax_layerPfiE4maxs], %f17;
$L__BB2_16:
	setp.ge.s32 	%p10, %r61, %r25;
	bar.sync 	0;
	@%p10 bra 	$L__BB2_19;
	ld.shared.f32 	%f6, [_ZZ21kernel2_softmax_layerPfiE4maxs];
	mov.u32 	%r39, _ZZ21kernel2_softmax_layerPfiE2sh;
	mov.u32 	%r58, %r61;
$L__BB2_18:
	shl.b32 	%r38, %r58, 2;
	add.s32 	%r40, %r39, %r38;
	ld.shared.f32 	%f18, [%r40];
	sub.f32 	%f19, %f18, %f6;
	fma.rn.f32 	%f20, %f19, 0f3BBB989D, 0f3F000000;
	cvt.sat.f32.f32 	%f21, %f20;
	mov.f32 	%f22, 0f4B400001;
	mov.f32 	%f23, 0f437C0000;
	fma.rm.f32 	%f24, %f21, %f23, %f22;
	add.f32 	%f25, %f24, 0fCB40007F;
	neg.f32 	%f26, %f25;
	fma.rn.f32 	%f27, %f19, 0f3FB8AA3B, %f26;
	fma.rn.f32 	%f28, %f19, 0f32A57060, %f27;
	mov.b32 	%r41, %f24;
	shl.b32 	%r42, %r41, 23;
	mov.b32 	%f29, %r42;
	ex2.approx.ftz.f32 	%f30, %f28;
	mul.f32 	%f31, %f30, %f29;
	st.shared.f32 	[%r40], %f31;
	add.s32 	%r58, %r58, %r12;
	setp.lt.s32 	%p11, %r58, %r25;
	@%p11 bra 	$L__BB2_18;
$L__BB2_19:
	setp.ge.s32 	%p12, %r61, %r25;
	bar.sync 	0;
	mov.u32 	%r44, _ZZ21kernel2_softmax_layerPfiE5l_sum;
	add.s32 	%r17, %r44, %r30;
	mov.b32 	%r45, 0;
	st.shared.u32 	[%r17], %r45;
	bar.sync 	0;
	@%p12 bra 	$L__BB2_23;
	ld.shared.f32 	%f41, [%r17];
	mov.u32 	%r47, _ZZ21kernel2_softmax_layerPfiE2sh;
	mov.u32 	%r59, %r61;
$L__BB2_21:
	shl.b32 	%r46, %r59, 2;
	add.s32 	%r48, %r47, %r46;
	ld.shared.f32 	%f32, [%r48];
	add.f32 	%f41, %f32, %f41;
	add.s32 	%r59, %r59, %r12;
	setp.lt.s32 	%p13, %r59, %r25;
	@%p13 bra 	$L__BB2_21;
	st.shared.f32 	[%r17], %f41;
$L__BB2_23:
	setp.lt.u32 	%p14, %r12, 2;
	bar.sync 	0;
	@%p14 bra 	$L__BB2_28;
	mov.u32 	%r60, %r12;
$L__BB2_25:
	shr.u32 	%r21, %r60, 1;
	setp.ge.u32 	%p15, %r61, %r21;
	@%p15 bra 	$L__BB2_27;
	shl.b32 	%r49, %r21, 2;
	add.s32 	%r50, %r17, %r49;
	ld.shared.f32 	%f33, [%r50];
	ld.shared.f32 	%f34, [%r17];
	add.f32 	%f35, %f33, %f34;
	st.shared.f32 	[%r17], %f35;
$L__BB2_27:
	bar.sync 	0;
	setp.gt.u32 	%p16, %r60, 3;
	mov.u32 	%r60, %r21;
	@%p16 bra 	$L__BB2_25;
$L__BB2_28:
	setp.ne.s32 	%p17, %r61, 0;
	bar.sync 	0;
	@%p17 bra 	$L__BB2_30;
	ld.shared.f32 	%f36, [_ZZ21kernel2_softmax_layerPfiE5l_sum];
	st.shared.f32 	[_ZZ21kernel2_softmax_layerPfiE7final_s], %f36;
$L__BB2_30:
	setp.ge.s32 	%p18, %r61, %r25;
	bar.sync 	0;
	@%p18 bra 	$L__BB2_33;
	ld.shared.f32 	%f10, [_ZZ21kernel2_softmax_layerPfiE7final_s];
	mul.lo.s32 	%r22, %r25, %r1;
	mov.u32 	%r52, _ZZ21kernel2_softmax_layerPfiE2sh;
$L__BB2_32:
	shl.b32 	%r51, %r61, 2;
	add.s32 	%r53, %r52, %r51;
	ld.shared.f32 	%f37, [%r53];
	div.rn.f32 	%f38, %f37, %f10;
	add.s32 	%r54, %r61, %r22;
	mul.wide.s32 	%rd5, %r54, 4;
	add.s64 	%rd6, %rd1, %rd5;
	st.global.f32 	[%rd6], %f38;
	add.s32 	%r61, %r61, %r12;
	setp.lt.s32 	%p19, %r61, %r25;
	@%p19 bra 	$L__BB2_32;
$L__BB2_33:
	ret;

}
	// .globl	_Z24kernel3_add_vector_layerPKfS0_Pfm
.visible .entry _Z24kernel3_add_vector_layerPKfS0_Pfm(
	.param .u64 .ptr .align 1 _Z24kernel3_add_vector_layerPKfS0_Pfm_param_0,
	.param .u64 .ptr .align 1 _Z24kernel3_add_vector_layerPKfS0_Pfm_param_1,
	.param .u64 .ptr .align 1 _Z24kernel3_add_vector_layerPKfS0_Pfm_param_2,
	.param .u64 _Z24kernel3_add_vector_layerPKfS0_Pfm_param_3
)
{
	.reg .pred 	%p<3>;
	.reg .b32 	%r<7>;
	.reg .b32 	%f<4>;
	.reg .b64 	%rd<17>;

	ld.param.u64 	%rd8, [_Z24kernel3_add_vector_layerPKfS0_Pfm_param_0];
	ld.param.u64 	%rd9, [_Z24kernel3_add_vector_layerPKfS0_Pfm_param_1];
	ld.param.u64 	%rd10, [_Z24kernel3_add_vector_layerPKfS0_Pfm_param_2];
	ld.param.u64 	%rd11, [_Z24kernel3_add_vector_layerPKfS0_Pfm_param_3];
	mov.u32 	%r2, %tid.x;
	mov.u32 	%r3, %ntid.x;
	mov.u32 	%r4, %ctaid.x;
	mad.lo.s32 	%r5, %r3, %r4, %r2;
	cvt.u64.u32 	%rd16, %r5;
	mov.u32 	%r6, %nctaid.x;
	mul.lo.s32 	%r1, %r6, %r3;
	setp.le.u64 	%p1, %rd11, %rd16;
	@%p1 bra 	$L__BB3_3;
	cvt.u64.u32 	%rd2, %r1;
	cvta.to.global.u64 	%rd3, %rd8;
	cvta.to.global.u64 	%rd4, %rd9;
	cvta.to.global.u64 	%rd5, %rd10;
$L__BB3_2:
	shl.b64 	%rd12, %rd16, 2;
	add.s64 	%rd13, %rd3, %rd12;
	ld.global.f32 	%f1, [%rd13];
	add.s64 	%rd14, %rd4, %rd12;
	ld.global.f32 	%f2, [%rd14];
	add.f32 	%f3, %f1, %f2;
	add.s64 	%rd15, %rd5, %rd12;
	st.global.f32 	[%rd15], %f3;
	add.s64 	%rd16, %rd16, %rd2;
	setp.lt.u64 	%p2, %rd16, %rd11;
	@%p2 bra 	$L__BB3_2;
$L__BB3_3:
	ret;

}
	// .globl	_Z29kernel4_gelu_activation_layerPfm
.visible .entry _Z29kernel4_gelu_activation_layerPfm(
	.param .u64 .ptr .align 1 _Z29kernel4_gelu_activation_layerPfm_param_0,
	.param .u64 _Z29kernel4_gelu_activation_layerPfm_param_1
)
{
	.reg .pred 	%p<6>;
	.reg .b32 	%r<7>;
	.reg .b32 	%f<21>;
	.reg .b64 	%rd<14>;
	.reg .b64 	%fd<10>;

	ld.param.u64 	%rd6, [_Z29kernel4_gelu_activation_layerPfm_param_0];
	ld.param.u64 	%rd7, [_Z29kernel4_gelu_activation_layerPfm_param_1];
	mov.u32 	%r2, %tid.x;
	mov.u32 	%r3, %ntid.x;
	mov.u32 	%r4, %ctaid.x;
	mad.lo.s32 	%r5, %r3, %r4, %r2;
	cvt.u64.u32 	%rd13, %r5;
	mov.u32 	%r6, %nctaid.x;
	mul.lo.s32 	%r1, %r6, %r3;
	setp.le.u64 	%p1, %rd7, %rd13;
	@%p1 bra 	$L__BB4_3;
	cvt.u64.u32 	%rd2, %r1;
	cvta.to.global.u64 	%rd3, %rd6;
$L__BB4_2:
	shl.b64 	%rd8, %rd13, 2;
	add.s64 	%rd9, %rd3, %rd8;
	ld.global.f32 	%f1, [%rd9];
	cvt.f64.f32 	%fd1, %f1;
	mul.f64 	%fd2, %fd1, 0d3FE0000000000000;
	mul.f64 	%fd3, %fd1, 0d3FA6E4E26D4801F7;
	mul.f64 	%fd4, %fd3, %fd1;
	fma.rn.f64 	%fd5, %fd4, %fd1, %fd1;
	mul.f64 	%fd6, %fd5, 0d3FE988453365DE00;
	cvt.rn.f32.f64 	%f2, %fd6;
	abs.f32 	%f3, %f2;
	mul.f32 	%f4, %f3, 0f4038AA3B;
	ex2.approx.ftz.f32 	%f5, %f4;
	add.f32 	%f6, %f5, 0f3F800000;
	rcp.approx.ftz.f32 	%f7, %f6;
	fma.rn.f32 	%f8, %f7, 0fC0000000, 0f3F800000;
	setp.ge.f32 	%p2, %f3, 0f41102CB4;
	selp.f32 	%f9, 0f3F800000, %f8, %p2;
	abs.f32 	%f10, %f9;
	neg.f32 	%f11, %f10;
	mov.b64 	%rd10, %fd6;
	shr.u64 	%rd11, %rd10, 63;
	and.b64  	%rd12, %rd11, 1;
	setp.eq.b64 	%p3, %rd12, 1;
	selp.f32 	%f12, %f11, %f10, %p3;
	mul.f32 	%f13, %f2, %f2;
	fma.rn.f32 	%f14, %f13, 0f3C80F082, 0fBD563CAE;
	fma.rn.f32 	%f15, %f14, %f13, 0f3E085941;
	fma.rn.f32 	%f16, %f15, %f13, 0fBEAAA9ED;
	fma.rn.f32 	%f17, %f16, %f13, 0f00000000;
	fma.rn.f32 	%f18, %f17, %f2, %f2;
	setp.ge.f32 	%p4, %f3, 0f3F19999A;
	selp.f32 	%f19, %f12, %f18, %p4;
	cvt.f64.f32 	%fd7, %f19;
	add.f64 	%fd8, %fd7, 0d3FF0000000000000;
	mul.f64 	%fd9, %fd2, %fd8;
	cvt.rn.f32.f64 	%f20, %fd9;
	st.global.f32 	[%rd9], %f20;
	add.s64 	%rd13, %rd13, %rd2;
	setp.lt.u64 	%p5, %rd13, %rd7;
	@%p5 bra 	$L__BB4_2;
$L__BB4_3:
	ret;

}
	// .globl	_Z22transpose_kernel_layerPfS_ii
.visible .entry _Z22transpose_kernel_layerPfS_ii(
	.param .u64 .ptr .align 1 _Z22transpose_kernel_layerPfS_ii_param_0,
	.param .u64 .ptr .align 1 _Z22transpose_kernel_layerPfS_ii_param_1,
	.param .u32 _Z22transpose_kernel_layerPfS_ii_param_2,
	.param .u32 _Z22transpose_kernel_layerPfS_ii_param_3
)
{
	.reg .pred 	%p<7>;
	.reg .b32 	%r<25>;
	.reg .b32 	%f<3>;
	.reg .b64 	%rd<9>;
	// demoted variable
	.shared .align 4 .b8 _ZZ22transpose_kernel_layerPfS_iiE4tile[4224];
	ld.param.u64 	%rd1, [_Z22transpose_kernel_layerPfS_ii_param_0];
	ld.param.u64 	%rd2, [_Z22transpose_kernel_layerPfS_ii_param_1];
	ld.param.u32 	%r11, [_Z22transpose_kernel_layerPfS_ii_param_2];
	ld.param.u32 	%r13, [_Z22transpose_kernel_layerPfS_ii_param_3];
	mov.u32 	%r1, %tid.x;
	mov.u32 	%r2, %ctaid.x;
	mov.u32 	%r3, %ntid.x;
	mad.lo.s32 	%r4, %r2, %r3, %r1;
	mov.u32 	%r5, %tid.y;
	mov.u32 	%r6, %ctaid.y;
	mov.u32 	%r7, %ntid.y;
	mad.lo.s32 	%r14, %r6, %r7, %r5;
	setp.ge.s32 	%p1, %r4, %r11;
	setp.ge.s32 	%p2, %r14, %r13;
	or.pred  	%p3, %p1, %p2;
	@%p3 bra 	$L__BB5_2;
	cvta.to.global.u64 	%rd3, %rd1;
	mad.lo.s32 	%r15, %r11, %r14, %r4;
	mul.wide.s32 	%rd4, %r15, 4;
	add.s64 	%rd5, %rd3, %rd4;
	ld.global.f32 	%f1, [%rd5];
	mov.u32 	%r16, _ZZ22transpose_kernel_layerPfS_iiE4tile;
	mad.lo.s32 	%r17, %r1, 132, %r16;
	shl.b32 	%r18, %r5, 2;
	add.s32 	%r19, %r17, %r18;
	st.shared.f32 	[%r19], %f1;
$L__BB5_2:
	bar.sync 	0;
	mad.lo.s32 	%r9, %r6, %r3, %r1;
	mad.lo.s32 	%r10, %r7, %r2, %r5;
	setp.ge.s32 	%p4, %r9, %r13;
	setp.ge.s32 	%p5, %r10, %r11;
	or.pred  	%p6, %p5, %p4;
	@%p6 bra 	$L__BB5_4;
	mov.u32 	%r20, _ZZ22transpose_kernel_layerPfS_iiE4tile;
	mad.lo.s32 	%r21, %r5, 132, %r20;
	shl.b32 	%r22, %r1, 2;
	add.s32 	%r23, %r21, %r22;
	ld.shared.f32 	%f2, [%r23];
	mad.lo.s32 	%r24, %r13, %r10, %r9;
	cvta.to.global.u64 	%rd6, %rd2;
	mul.wide.s32 	%rd7, %r24, 4;
	add.s64 	%rd8, %rd6, %rd7;
	st.global.f32 	[%rd8], %f2;
$L__BB5_4:
	ret;

}
	// .globl	_Z34kernel_transpose_split_heads_layerPKfPfiii
.visible .entry _Z34kernel_transpose_split_heads_layerPKfPfiii(
	.param .u64 .ptr .align 1 _Z34kernel_transpose_split_heads_layerPKfPfiii_param_0,
	.param .u64 .ptr .align 1 _Z34kernel_transpose_split_heads_layerPKfPfiii_param_1,
	.param .u32 _Z34kernel_transpose_split_heads_layerPKfPfiii_param_2,
	.param .u32 _Z34kernel_transpose_split_heads_layerPKfPfiii_param_3,
	.param .u32 _Z34kernel_transpose_split_heads_layerPKfPfiii_param_4
)
{
	.reg .pred 	%p<4>;
	.reg .b32 	%r<18>;
	.reg .b32 	%f<2>;
	.reg .b64 	%rd<9>;

	ld.param.u64 	%rd3, [_Z34kernel_transpose_split_heads_layerPKfPfiii_param_0];
	ld.param.u64 	%rd4, [_Z34kernel_transpose_split_heads_layerPKfPfiii_param_1];
	ld.param.u32 	%r8, [_Z34kernel_transpose_split_heads_layerPKfPfiii_param_2];
	ld.param.u32 	%r9, [_Z34kernel_transpose_split_heads_layerPKfPfiii_param_3];
	ld.param.u32 	%r10, [_Z34kernel_transpose_split_heads_layerPKfPfiii_param_4];
	mov.u32 	%r1, %ctaid.x;
	setp.ge.s32 	%p1, %r1, %r8;
	@%p1 bra 	$L__BB6_4;
	mov.u32 	%r17, %tid.x;
	mul.lo.s32 	%r3, %r10, %r9;
	setp.ge.s32 	%p2, %r17, %r3;
	@%p2 bra 	$L__BB6_4;
	mul.lo.s32 	%r4, %r3, %r1;
	mov.u32 	%r5, %ntid.x;
	cvta.to.global.u64 	%rd1, %rd3;
	cvta.to.global.u64 	%rd2, %rd4;
$L__BB6_3:
	div.s32 	%r11, %r17, %r10;
	mul.lo.s32 	%r12, %r11, %r10;
	sub.s32 	%r13, %r17, %r12;
	add.s32 	%r14, %r17, %r4;
	mul.wide.s32 	%rd5, %r14, 4;
	add.s64 	%rd6, %rd1, %rd5;
	ld.global.f32 	%f1, [%rd6];
	mad.lo.s32 	%r15, %r11, %r8, %r1;
	mad.lo.s32 	%r16, %r15, %r10, %r13;
	mul.wide.s32 	%rd7, %r16, 4;
	add.s64 	%rd8, %rd2, %rd7;
	st.global.f32 	[%rd8], %f1;
	add.s32 	%r17, %r17, %r5;
	setp.lt.s32 	%p3, %r17, %r3;
	@%p3 bra 	$L__BB6_3;
$L__BB6_4:
	ret;

}


// ===== COMPILED SASS (sm_100) =====

	.target	sm_100

	.elftype	@"ET_EXEC"


//--------------------- .note.nv.tkinfo           --------------------------
	.section	.note.nv.tkinfo,"",@"SHT_NOTE"
	.sectionflags	@"SHF_NOTE_NV_TKINFO"
	.tkinfo
        /*0018*/ 	.word	0x00000002
        /*0030*/ 	.string	""
        /*0030*/ 	.string	"ptxas"
        /*0030*/ 	.string	"Cuda compilation tools, release 13.0, V13.0.88"
        /*0030*/ 	.string	"Build cuda_13.0.r13.0/compiler.36424714_0"
        /*0030*/ 	.string	"-arch sm_100 -m 64 "



//--------------------- .note.nv.cuinfo           --------------------------
	.section	.note.nv.cuinfo,"",@"SHT_NOTE"
	.sectionflags	@"SHF_NOTE_NV_CUINFO"
        /*0018*/ 	.short	0x0002
        /*001a*/ 	.short	0x0064
        /*001c*/ 	.short	0x0082
	.zero		2


//--------------------- .nv.info                  --------------------------
	.section	.nv.info,"",@"SHT_CUDA_INFO"
	.align	4


	//----- nvinfo : EIATTR_REGCOUNT
	.align		4
        /*0000*/ 	.byte	0x04, 0x2f
        /*0002*/ 	.short	(.L_1 - .L_0)
	.align		4
.L_0:
        /*0004*/ 	.word	index@(_Z23kernel0_embedding_layerPKlPKfS2_Pfii)
        /*0008*/ 	.word	0x00000014


	//----- nvinfo : EIATTR_FRAME_SIZE
	.align		4
.L_1:
        /*000c*/ 	.byte	0x04, 0x11
        /*000e*/ 	.short	(.L_3 - .L_2)
	.align		4
.L_2:
        /*0010*/ 	.word	index@(_Z23kernel0_embedding_layerPKlPKfS2_Pfii)
        /*0014*/ 	.word	0x00000000


	//----- nvinfo : EIATTR_REGCOUNT
	.align		4
.L_3:
        /*0018*/ 	.byte	0x04, 0x2f
        /*001a*/ 	.short	(.L_5 - .L_4)
	.align		4
.L_4:
        /*001c*/ 	.word	index@(_Z27kernel1_normalization_layerPfPKfS1_if)
        /*0020*/ 	.word	0x00000016


	//----- nvinfo : EIATTR_FRAME_SIZE
	.align		4
.L_5:
        /*0024*/ 	.byte	0x04, 0x11
        /*0026*/ 	.short	(.L_7 - .L_6)
	.align		4
.L_6:
        /*0028*/ 	.word	index@($__internal_1_$__cuda_sm3x_div_rn_noftz_f32_slowpath)
        /*002c*/ 	.word	0x00000000


	//----- nvinfo : EIATTR_FRAME_SIZE
	.align		4
.L_7:
        /*0030*/ 	.byte	0x04, 0x11
        /*0032*/ 	.short	(.L_9 - .L_8)
	.align		4
.L_8:
        /*0034*/ 	.word	index@(_Z27kernel1_normalization_layerPfPKfS1_if)
        /*0038*/ 	.word	0x00000000


	//----- nvinfo : EIATTR_REGCOUNT
	.align		4
.L_9:
        /*003c*/ 	.byte	0x04, 0x2f
        /*003e*/ 	.short	(.L_11 - .L_10)
	.align		4
.L_10:
        /*0040*/ 	.word	index@(_Z21kernel2_softmax_layerPfi)
        /*0044*/ 	.word	0x00000016


	//----- nvinfo : EIATTR_FRAME_SIZE
	.align		4
.L_11:
        /*0048*/ 	.byte	0x04, 0x11
        /*004a*/ 	.short	(.L_13 - .L_12)
	.align		4
.L_12:
        /*004c*/ 	.word	index@($__internal_0_$__cuda_sm3x_div_rn_noftz_f32_slowpath)
        /*0050*/ 	.word	0x00000000


	//----- nvinfo : EIATTR_FRAME_SIZE
	.align		4
.L_13:
        /*0054*/ 	.byte	0x04, 0x11
        /*0056*/ 	.short	(.L_15 - .L_14)
	.align		4
.L_14:
        /*0058*/ 	.word	index@(_Z21kernel2_softmax_layerPfi)
        /*005c*/ 	.word	0x00000000


	//----- nvinfo : EIATTR_REGCOUNT
	.align		4
.L_15:
        /*0060*/ 	.byte	0x04, 0x2f
        /*0062*/ 	.short	(.L_17 - .L_16)
	.align		4
.L_16:
        /*0064*/ 	.word	index@(_Z24kernel3_add_vector_layerPKfS0_Pfm)
        /*0068*/ 	.word	0x0000000e


	//----- nvinfo : EIATTR_FRAME_SIZE
	.align		4
.L_17:
        /*006c*/ 	.byte	0x04, 0x11
        /*006e*/ 	.short	(.L_19 - .L_18)
	.align		4
.L_18:
        /*0070*/ 	.word	index@(_Z24kernel3_add_vector_layerPKfS0_Pfm)
        /*0074*/ 	.word	0x00000000


	//----- nvinfo : EIATTR_REGCOUNT
	.align		4
.L_19:
        /*0078*/ 	.byte	0x04, 0x2f
        /*007a*/ 	.short	(.L_21 - .L_20)
	.align		4
.L_20:
        /*007c*/ 	.word	index@(_Z29kernel4_gelu_activation_layerPfm)
        /*0080*/ 	.word	0x00000011


	//----- nvinfo : EIATTR_FRAME_SIZE
	.align		4
.L_21:
        /*0084*/ 	.byte	0x04, 0x11
        /*0086*/ 	.short	(.L_23 - .L_22)
	.align		4
.L_22:
        /*0088*/ 	.word	index@(_Z29kernel4_gelu_activation_layerPfm)
        /*008c*/ 	.word	0x00000000


	//----- nvinfo : EIATTR_REGCOUNT
	.align		4
.L_23:
        /*0090*/ 	.byte	0x04, 0x2f
        /*0092*/ 	.short	(.L_25 - .L_24)
	.align		4
.L_24:
        /*0094*/ 	.word	index@(_Z22transpose_kernel_layerPfS_ii)
        /*0098*/ 	.word	0x0000000e


	//----- nvinfo : EIATTR_FRAME_SIZE
	.align		4
.L_25:
        /*009c*/ 	.byte	0x04, 0x11
        /*009e*/ 	.short	(.L_27 - .L_26)
	.align		4
.L_26:
        /*00a0*/ 	.word	index@(_Z22transpose_kernel_layerPfS_ii)
        /*00a4*/ 	.word	0x00000000


	//----- nvinfo : EIATTR_REGCOUNT
	.align		4
.L_27:
        /*00a8*/ 	.byte	0x04, 0x2f
        /*00aa*/ 	.short	(.L_29 - .L_28)
	.align		4
.L_28:
        /*00ac*/ 	.word	index@(_Z34kernel_transpose_split_heads_layerPKfPfiii)
        /*00b0*/ 	.word	0x00000016


	//----- nvinfo : EIATTR_FRAME_SIZE
	.align		4
.L_29:
        /*00b4*/ 	.byte	0x04, 0x11
        /*00b6*/ 	.short	(.L_31 - .L_30)
	.align		4
.L_30:
        /*00b8*/ 	.word	index@(_Z34kernel_transpose_split_heads_layerPKfPfiii)
        /*00bc*/ 	.word	0x00000000


	//----- nvinfo : EIATTR_MIN_STACK_SIZE
	.align		4
.L_31:
        /*00c0*/ 	.byte	0x04, 0x12
        /*00c2*/ 	.short	(.L_33 - .L_32)
	.align		4
.L_32:
        /*00c4*/ 	.word	index@(_Z34kernel_transpose_split_heads_layerPKfPfiii)
        /*00c8*/ 	.word	0x00000000


	//----- nvinfo : EIATTR_MIN_STACK_SIZE
	.align		4
.L_33:
        /*00cc*/ 	.byte	0x04, 0x12
        /*00ce*/ 	.short	(.L_35 - .L_34)
	.align		4
.L_34:
        /*00d0*/ 	.word	index@(_Z22transpose_kernel_layerPfS_ii)
        /*00d4*/ 	.word	0x00000000


	//----- nvinfo : EIATTR_MIN_STACK_SIZE
	.align		4
.L_35:
        /*00d8*/ 	.byte	0x04, 0x12
        /*00da*/ 	.short	(.L_37 - .L_36)
	.align		4
.L_36:
        /*00dc*/ 	.word	index@(_Z29kernel4_gelu_activation_layerPfm)
        /*00e0*/ 	.word	0x00000000


	//----- nvinfo : EIATTR_MIN_STACK_SIZE
	.align		4
.L_37:
        /*00e4*/ 	.byte	0x04, 0x12
        /*00e6*/ 	.short	(.L_39 - .L_38)
	.align		4
.L_38:
        /*00e8*/ 	.word	index@(_Z24kernel3_add_vector_layerPKfS0_Pfm)
        /*00ec*/ 	.word	0x00000000


	//----- nvinfo : EIATTR_MIN_STACK_SIZE
	.align		4
.L_39:
        /*00f0*/ 	.byte	0x04, 0x12
        /*00f2*/ 	.short	(.L_41 - .L_40)
	.align		4
.L_40:
        /*00f4*/ 	.word	index@(_Z21kernel2_softmax_layerPfi)
        /*00f8*/ 	.word	0x00000000


	//----- nvinfo : EIATTR_MIN_STACK_SIZE
	.align		4
.L_41:
        /*00fc*/ 	.byte	0x04, 0x12
        /*00fe*/ 	.short	(.L_43 - .L_42)
	.align		4
.L_42:
        /*0100*/ 	.word	index@(_Z27kernel1_normalization_layerPfPKfS1_if)
        /*0104*/ 	.word	0x00000000


	//----- nvinfo : EIATTR_MIN_STACK_SIZE
	.align		4
.L_43:
        /*0108*/ 	.byte	0x04, 0x12
        /*010a*/ 	.short	(.L_45 - .L_44)
	.align		4
.L_44:
        /*010c*/ 	.word	index@(_Z23kernel0_embedding_layerPKlPKfS2_Pfii)
        /*0110*/ 	.word	0x00000000
.L_45:


//--------------------- .nv.compat                --------------------------
	.section	.nv.compat,"",@"SHT_CUDA_COMPAT_INFO"
	.align	4
        /*0000*/ 	.byte	0x02, 0x09, 0x00, 0x00, 0x02, 0x02, 0x01, 0x00, 0x02, 0x05, 0x05, 0x00, 0x03, 0x07, 0x01, 0x01
        /*0010*/ 	.byte	0x02, 0x03, 0x00, 0x00, 0x02, 0x06, 0x01, 0x00, 0x04, 0x0b, 0x08, 0x00, 0x01, 0x00, 0x00, 0x00
        /*0020*/ 	.byte	0x00, 0x00, 0x00, 0x00


//--------------------- .nv.info._Z34kernel_transpose_split_heads_layerPKfPfiii --------------------------
	.section	.nv.info._Z34kernel_transpose_split_heads_layerPKfPfiii,"",@"SHT_CUDA_INFO"
	.sectionflags	@""
	.align	4


	//----- nvinfo : EIATTR_CUDA_API_VERSION
	.align		4
        /*0000*/ 	.byte	0x04, 0x37
        /*0002*/ 	.short	(.L_47 - .L_46)
.L_46:
        /*0004*/ 	.word	0x00000082


	//----- nvinfo : EIATTR_KPARAM_INFO
	.align		4
.L_47:
        /*0008*/ 	.byte	0x04, 0x17
        /*000a*/ 	.short	(.L_49 - .L_48)
.L_48:
        /*000c*/ 	.word	0x00000000
        /*0010*/ 	.short	0x0004
        /*0012*/ 	.short	0x0018
        /*0014*/ 	.byte	0x00, 0xf0, 0x11, 0x00


	//----- nvinfo : EIATTR_KPARAM_INFO
	.align		4
.L_49:
        /*0018*/ 	.byte	0x04, 0x17
        /*001a*/ 	.short	(.L_51 - .L_50)
.L_50:
        /*001c*/ 	.word	0x00000000
        /*0020*/ 	.short	0x0003
        /*0022*/ 	.short	0x0014
        /*0024*/ 	.byte	0x00, 0xf0, 0x11, 0x00


	//----- nvinfo : EIATTR_KPARAM_INFO
	.align		4
.L_51:
        /*0028*/ 	.byte	0x04, 0x17
        /*002a*/ 	.short	(.L_53 - .L_52)
.L_52:
        /*002c*/ 	.word	0x00000000
        /*0030*/ 	.short	0x0002
        /*0032*/ 	.short	0x0010
        /*0034*/ 	.byte	0x00, 0xf0, 0x11, 0x00


	//----- nvinfo : EIATTR_KPARAM_INFO
	.align		4
.L_53:
        /*0038*/ 	.byte	0x04, 0x17
        /*003a*/ 	.short	(.L_55 - .L_54)
.L_54:
        /*003c*/ 	.word	0x00000000
        /*0040*/ 	.short	0x0001
        /*0042*/ 	.short	0x0008
        /*0044*/ 	.byte	0x00, 0xf5, 0x21, 0x00


	//----- nvinfo : EIATTR_KPARAM_INFO
	.align		4
.L_55:
        /*0048*/ 	.byte	0x04, 0x17
        /*004a*/ 	.short	(.L_57 - .L_56)
.L_56:
        /*004c*/ 	.word	0x00000000
        /*0050*/ 	.short	0x0000
        /*0052*/ 	.short	0x0000
        /*0054*/ 	.byte	0x00, 0xf5, 0x21, 0x00


	//----- nvinfo : EIATTR_SPARSE_MMA_MASK
	.align		4
.L_57:
        /*0058*/ 	.byte	0x03, 0x50
        /*005a*/ 	.short	0x0000


	//----- nvinfo : EIATTR_MAXREG_COUNT
	.align		4
        /*005c*/ 	.byte	0x03, 0x1b
        /*005e*/ 	.short	0x00ff


	//----- nvinfo : EIATTR_MERCURY_ISA_VERSION
	.align		4
        /*0060*/ 	.byte	0x03, 0x5f
        /*0062*/ 	.short	0x0101


	//----- nvinfo : EIATTR_VRC_CTA_INIT_COUNT
	.align		4
        /*0064*/ 	.byte	0x02, 0x4a
	.zero		1
	.zero		1


	//----- nvinfo : EIATTR_EXIT_INSTR_OFFSETS
	.align		4
        /*0068*/ 	.byte	0x04, 0x1c
        /*006a*/ 	.short	(.L_59 - .L_58)


	//   ....[0]....
.L_58:
        /*006c*/ 	.word	0x00000040


	//   ....[1]....
        /*0070*/ 	.word	0x000000a0


	//   ....[2]....
        /*0074*/ 	.word	0x00000380


	//----- nvinfo : EIATTR_CRS_STACK_SIZE
	.align		4
.L_59:
        /*0078*/ 	.byte	0x04, 0x1e
        /*007a*/ 	.short	(.L_61 - .L_60)
.L_60:
        /*007c*/ 	.word	0x00000000


	//----- nvinfo : EIATTR_CBANK_PARAM_SIZE
	.align		4
.L_61:
        /*0080*/ 	.byte	0x03, 0x19
        /*0082*/ 	.short	0x001c


	//----- nvinfo : EIATTR_PARAM_CBANK
	.align		4
        /*0084*/ 	.byte	0x04, 0x0a
        /*0086*/ 	.short	(.L_63 - .L_62)
	.align		4
.L_62:
        /*0088*/ 	.word	index@(.nv.constant0._Z34kernel_transpose_split_heads_layerPKfPfiii)
        /*008c*/ 	.short	0x0380
        /*008e*/ 	.short	0x001c


	//----- nvinfo : EIATTR_SW_WAR
	.align		4
.L_63:
        /*0090*/ 	.byte	0x04, 0x36
        /*0092*/ 	.short	(.L_65 - .L_64)
.L_64:
        /*0094*/ 	.word	0x00000008
.L_65:


//--------------------- .nv.info._Z22transpose_kernel_layerPfS_ii --------------------------
	.section	.nv.info._Z22transpose_kernel_layerPfS_ii,"",@"SHT_CUDA_INFO"
	.sectionflags	@""
	.align	4


	//----- nvinfo : EIATTR_CUDA_API_VERSION
	.align		4
        /*0000*/ 	.byte	0x04, 0x37
        /*0002*/ 	.short	(.L_67 - .L_66)
.L_66:
        /*0004*/ 	.word	0x00000082


	//----- nvinfo : EIATTR_KPARAM_INFO
	.align		4
.L_67:
        /*0008*/ 	.byte	0x04, 0x17
        /*000a*/ 	.short	(.L_69 - .L_68)
.L_68:
        /*000c*/ 	.word	0x00000000
        /*0010*/ 	.short	0x0003
        /*0012*/ 	.short	0x0014
        /*0014*/ 	.byte	0x00, 0xf0, 0x11, 0x00


	//----- nvinfo : EIATTR_KPARAM_INFO
	.align		4
.L_69:
        /*0018*/ 	.byte	0x04, 0x17
        /*001a*/ 	.short	(.L_71 - .L_70)
.L_70:
        /*001c*/ 	.word	0x00000000
        /*0020*/ 	.short	0x0002
        /*0022*/ 	.short	0x0010
        /*0024*/ 	.byte	0x00, 0xf0, 0x11, 0x00


	//----- nvinfo : EIATTR_KPARAM_INFO
	.align		4
.L_71:
        /*0028*/ 	.byte	0x04, 0x17
        /*002a*/ 	.short	(.L_73 - .L_72)
.L_72:
        /*002c*/ 	.word	0x00000000
        /*0030*/ 	.short	0x0001
        /*0032*/ 	.short	0x0008
        /*0034*/ 	.byte	0x00, 0xf5, 0x21, 0x00


	//----- nvinfo : EIATTR_KPARAM_INFO
	.align		4
.L_73:
        /*0038*/ 	.byte	0x04, 0x17
        /*003a*/ 	.short	(.L_75 - .L_74)
.L_74:
        /*003c*/ 	.word	0x00000000
        /*0040*/ 	.short	0x0000
        /*0042*/ 	.short	0x0000
        /*0044*/ 	.byte	0x00, 0xf5, 0x21, 0x00


	//----- nvinfo : EIATTR_SPARSE_MMA_MASK
	.align		4
.L_75:
        /*0048*/ 	.byte	0x03, 0x50
        /*004a*/ 	.short	0x0000


	//----- nvinfo : EIATTR_MAXREG_COUNT
	.align		4
        /*004c*/ 	.byte	0x03, 0x1b
        /*004e*/ 	.short	0x00ff


	//----- nvinfo : EIATTR_NUM_BARRIERS
	.align		4
        /*0050*/ 	.byte	0x02, 0x4c
        /*0052*/ 	.byte	0x01
	.zero		1


	//----- nvinfo : EIATTR_MERCURY_ISA_VERSION
	.align		4
        /*0054*/ 	.byte	0x03, 0x5f
        /*0056*/ 	.short	0x0101


	//----- nvinfo : EIATTR_VRC_CTA_INIT_COUNT
	.align		4
        /*0058*/ 	.byte	0x02, 0x4a
	.zero		1
	.zero		1


	//----- nvinfo : EIATTR_EXIT_INSTR_OFFSETS
	.align		4
        /*005c*/ 	.byte	0x04, 0x1c
        /*005e*/ 	.short	(.L_77 - .L_76)


	//   ....[0]....
.L_76:
        /*0060*/ 	.word	0x000001c0


	//   ....[1]....
        /*0064*/ 	.word	0x00000270


	//----- nvinfo : EIATTR_CBANK_PARAM_SIZE
	.align		4
.L_77:
        /*0068*/ 	.byte	0x03, 0x19
        /*006a*/ 	.short	0x0018


	//----- nvinfo : EIATTR_PARAM_CBANK
	.align		4
        /*006c*/ 	.byte	0x04, 0x0a
        /*006e*/ 	.short	(.L_79 - .L_78)
	.align		4
.L_78:
        /*0070*/ 	.word	index@(.nv.constant0._Z22transpose_kernel_layerPfS_ii)
        /*0074*/ 	.short	0x0380
        /*0076*/ 	.short	0x0018


	//----- nvinfo : EIATTR_SW_WAR
	.align		4
.L_79:
        /*0078*/ 	.byte	0x04, 0x36
        /*007a*/ 	.short	(.L_81 - .L_80)
.L_80:
        /*007c*/ 	.word	0x00000008
.L_81:


//--------------------- .nv.info._Z29kernel4_gelu_activation_layerPfm --------------------------
	.section	.nv.info._Z29kernel4_gelu_activation_layerPfm,"",@"SHT_CUDA_INFO"
	.sectionflags	@""
	.align	4


	//----- nvinfo : EIATTR_CUDA_API_VERSION
	.align		4
        /*0000*/ 	.byte	0x04, 0x37
        /*0002*/ 	.short	(.L_83 - .L_82)
.L_82:
        /*0004*/ 	.word	0x00000082


	//----- nvinfo : EIATTR_KPARAM_INFO
	.align		4
.L_83:
        /*0008*/ 	.byte	0x04, 0x17
        /*000a*/ 	.short	(.L_85 - .L_84)
.L_84:
        /*000c*/ 	.word	0x00000000
        /*0010*/ 	.short	0x0001
        /*0012*/ 	.short	0x0008
        /*0014*/ 	.byte	0x00, 0xf0, 0x21, 0x00


	//----- nvinfo : EIATTR_KPARAM_INFO
	.align		4
.L_85:
        /*0018*/ 	.byte	0x04, 0x17
        /*001a*/ 	.short	(.L_87 - .L_86)
.L_86:
        /*001c*/ 	.word	0x00000000
        /*0020*/ 	.short	0x0000
        /*0022*/ 	.short	0x0000
        /*0024*/ 	.byte	0x00, 0xf5, 0x21, 0x00


	//----- nvinfo : EIATTR_SPARSE_MMA_MASK
	.align		4
.L_87:
        /*0028*/ 	.byte	0x03, 0x50
        /*002a*/ 	.short	0x0000


	//----- nvinfo : EIATTR_MAXREG_COUNT
	.align		4
        /*002c*/ 	.byte	0x03, 0x1b
        /*002e*/ 	.short	0x00ff


	//----- nvinfo : EIATTR_MERCURY_ISA_VERSION
	.align		4
        /*0030*/ 	.byte	0x03, 0x5f
        /*0032*/ 	.short	0x0101


	//----- nvinfo : EIATTR_VRC_CTA_INIT_COUNT
	.align		4
        /*0034*/ 	.byte	0x02, 0x4a
	.zero		1
	.zero		1


	//----- nvinfo : EIATTR_EXIT_INSTR_OFFSETS
	.align		4
        /*0038*/ 	.byte	0x04, 0x1c
        /*003a*/ 	.short	(.L_89 - .L_88)


	//   ....[0]....
.L_88:
        /*003c*/ 	.word	0x000000a0


	//   ....[1]....
        /*0040*/ 	.word	0x000003b0


	//----- nvinfo : EIATTR_CRS_STACK_SIZE
	.align		4
.L_89:
        /*0044*/ 	.byte	0x04, 0x1e
        /*0046*/ 	.short	(.L_91 - .L_90)
.L_90:
        /*0048*/ 	.word	0x00000000


	//----- nvinfo : EIATTR_CBANK_PARAM_SIZE
	.align		4
.L_91:
        /*004c*/ 	.byte	0x03, 0x19
        /*004e*/ 	.short	0x0010


	//----- nvinfo : EIATTR_PARAM_CBANK
	.align		4
        /*0050*/ 	.byte	0x04, 0x0a
        /*0052*/ 	.short	(.L_93 - .L_92)
	.align		4
.L_92:
        /*0054*/ 	.word	index@(.nv.constant0._Z29kernel4_gelu_activation_layerPfm)
        /*0058*/ 	.short	0x0380
        /*005a*/ 	.short	0x0010


	//----- nvinfo : EIATTR_SW_WAR
	.align		4
.L_93:
        /*005c*/ 	.byte	0x04, 0x36
        /*005e*/ 	.short	(.L_95 - .L_94)
.L_94:
        /*0060*/ 	.word	0x00000008
.L_95:


//--------------------- .nv.info._Z24kernel3_add_vector_layerPKfS0_Pfm --------------------------
	.section	.nv.info._Z24kernel3_add_vector_layerPKfS0_Pfm,"",@"SHT_CUDA_INFO"
	.sectionflags	@""
	.align	4


	//----- nvinfo : EIATTR_CUDA_API_VERSION
	.align		4
        /*0000*/ 	.byte	0x04, 0x37
        /*0002*/ 	.short	(.L_97 - .L_96)
.L_96:
        /*0004*/ 	.word	0x00000082


	//----- nvinfo : EIATTR_KPARAM_INFO
	.align		4
.L_97:
        /*0008*/ 	.byte	0x04, 0x17
        /*000a*/ 	.short	(.L_99 - .L_98)
.L_98:
        /*000c*/ 	.word	0x00000000
        /*0010*/ 	.short	0x0003
        /*0012*/ 	.short	0x0018
        /*0014*/ 	.byte	0x00, 0xf0, 0x21, 0x00


	//----- nvinfo : EIATTR_KPARAM_INFO
	.align		4
.L_99:
        /*0018*/ 	.byte	0x04, 0x17
        /*001a*/ 	.short	(.L_101 - .L_100)
.L_100:
        /*001c*/ 	.word	0x00000000
        /*0020*/ 	.short	0x0002
        /*0022*/ 	.short	0x0010
        /*0024*/ 	.byte	0x00, 0xf5, 0x21, 0x00


	//----- nvinfo : EIATTR_KPARAM_INFO
	.align		4
.L_101:
        /*0028*/ 	.byte	0x04, 0x17
        /*002a*/ 	.short	(.L_103 - .L_102)
.L_102:
        /*002c*/ 	.word	0x00000000
        /*0030*/ 	.short	0x0001
        /*0032*/ 	.short	0x0008
        /*0034*/ 	.byte	0x00, 0xf5, 0x21, 0x00


	//----- nvinfo : EIATTR_KPARAM_INFO
	.align		4
.L_103:
        /*0038*/ 	.byte	0x04, 0x17
        /*003a*/ 	.short	(.L_105 - .L_104)
.L_104:
        /*003c*/ 	.word	0x00000000
        /*0040*/ 	.short	0x0000
        /*0042*/ 	.short	0x0000
        /*0044*/ 	.byte	0x00, 0xf5, 0x21, 0x00


	//----- nvinfo : EIATTR_SPARSE_MMA_MASK
	.align		4
.L_105:
        /*0048*/ 	.byte	0x03, 0x50
        /*004a*/ 	.short	0x0000


	//----- nvinfo : EIATTR_MAXREG_COUNT
	.align		4
        /*004c*/ 	.byte	0x03, 0x1b
        /*004e*/ 	.short	0x00ff


	//----- nvinfo : EIATTR_MERCURY_ISA_VERSION
	.align		4
        /*0050*/ 	.byte	0x03, 0x5f
        /*0052*/ 	.short	0x0101


	//----- nvinfo : EIATTR_VRC_CTA_INIT_COUNT
	.align		4
        /*0054*/ 	.byte	0x02, 0x4a
	.zero		1
	.zero		1


	//----- nvinfo : EIATTR_EXIT_INSTR_OFFSETS
	.align		4
        /*0058*/ 	.byte	0x04, 0x1c
        /*005a*/ 	.short	(.L_107 - .L_106)


	//   ....[0]....
.L_106:
        /*005c*/ 	.word	0x000000a0


	//   ....[1]....
        /*0060*/ 	.word	0x00000200


	//----- nvinfo : EIATTR_CRS_STACK_SIZE
	.align		4
.L_107:
        /*0064*/ 	.byte	0x04, 0x1e
        /*0066*/ 	.short	(.L_109 - .L_108)
.L_108:
        /*0068*/ 	.word	0x00000000


	//----- nvinfo : EIATTR_CBANK_PARAM_SIZE
	.align		4
.L_109:
        /*006c*/ 	.byte	0x03, 0x19
        /*006e*/ 	.short	0x0020


	//----- nvinfo : EIATTR_PARAM_CBANK
	.align		4
        /*0070*/ 	.byte	0x04, 0x0a
        /*0072*/ 	.short	(.L_111 - .L_110)
	.align		4
.L_110:
        /*0074*/ 	.word	index@(.nv.constant0._Z24kernel3_add_vector_layerPKfS0_Pfm)
        /*0078*/ 	.short	0x0380
        /*007a*/ 	.short	0x0020


	//----- nvinfo : EIATTR_SW_WAR
	.align		4
.L_111:
        /*007c*/ 	.byte	0x04, 0x36
        /*007e*/ 	.short	(.L_113 - .L_112)
.L_112:
        /*0080*/ 	.word	0x00000008
.L_113:


//--------------------- .nv.info._Z21kernel2_softmax_layerPfi --------------------------
	.section	.nv.info._Z21kernel2_softmax_layerPfi,"",@"SHT_CUDA_INFO"
	.sectionflags	@""
	.align	4


	//----- nvinfo : EIATTR_CUDA_API_VERSION
	.align		4
        /*0000*/ 	.byte	0x04, 0x37
        /*0002*/ 	.short	(.L_115 - .L_114)
.L_114:
        /*0004*/ 	.word	0x00000082


	//----- nvinfo : EIATTR_KPARAM_INFO
	.align		4
.L_115:
        /*0008*/ 	.byte	0x04, 0x17
        /*000a*/ 	.short	(.L_117 - .L_116)
.L_116:
        /*000c*/ 	.word	0x00000000
        /*0010*/ 	.short	0x0001
        /*0012*/ 	.short	0x0008
        /*0014*/ 	.byte	0x00, 0xf0, 0x11, 0x00


	//----- nvinfo : EIATTR_KPARAM_INFO
	.align		4
.L_117:
        /*0018*/ 	.byte	0x04, 0x17
        /*001a*/ 	.short	(.L_119 - .L_118)
.L_118:
        /*001c*/ 	.word	0x00000000
        /*0020*/ 	.short	0x0000
        /*0022*/ 	.short	0x0000
        /*0024*/ 	.byte	0x00, 0xf5, 0x21, 0x00


	//----- nvinfo : EIATTR_SPARSE_MMA_MASK
	.align		4
.L_119:
        /*0028*/ 	.byte	0x03, 0x50
        /*002a*/ 	.short	0x0000


	//----- nvinfo : EIATTR_MAXREG_COUNT
	.align		4
        /*002c*/ 	.byte	0x03, 0x1b
        /*002e*/ 	.short	0x00ff


	//----- nvinfo : EIATTR_NUM_BARRIERS
	.align		4
        /*0030*/ 	.byte	0x02, 0x4c
        /*0032*/ 	.byte	0x01
	.zero		1


	//----- nvinfo : EIATTR_MERCURY_ISA_VERSION
	.align		4
        /*0034*/ 	.byte	0x03, 0x5f
        /*0036*/ 	.short	0x0101


	//----- nvinfo : EIATTR_VRC_CTA_INIT_COUNT
	.align		4
        /*0038*/ 	.byte	0x02, 0x4a
	.zero		1
	.zero		1


	//----- nvinfo : EIATTR_EXIT_INSTR_OFFSETS
	.align		4
        /*003c*/ 	.byte	0x04, 0x1c
        /*003e*/ 	.short	(.L_121 - .L_120)


	//   ....[0]....
.L_120:
        /*0040*/ 	.word	0x00000b00


	//   ....[1]....
        /*0044*/ 	.word	0x00000cc0


	//----- nvinfo : EIATTR_CRS_STACK_SIZE
	.align		4
.L_121:
        /*0048*/ 	.byte	0x04, 0x1e
        /*004a*/ 	.short	(.L_123 - .L_122)
.L_122:
        /*004c*/ 	.word	0x00000000


	//----- nvinfo : EIATTR_CBANK_PARAM_SIZE
	.align		4
.L_123:
        /*0050*/ 	.byte	0x03, 0x19
        /*0052*/ 	.short	0x000c


	//----- nvinfo : EIATTR_PARAM_CBANK
	.align		4
        /*0054*/ 	.byte	0x04, 0x0a
        /*0056*/ 	.short	(.L_125 - .L_124)
	.align		4
.L_124:
        /*0058*/ 	.word	index@(.nv.constant0._Z21kernel2_softmax_layerPfi)
        /*005c*/ 	.short	0x0380
        /*005e*/ 	.short	0x000c


	//----- nvinfo : EIATTR_SW_WAR
	.align		4
.L_125:
        /*0060*/ 	.byte	0x04, 0x36
        /*0062*/ 	.short	(.L_127 - .L_126)
.L_126:
        /*0064*/ 	.word	0x00000008
.L_127:


//--------------------- .nv.info._Z27kernel1_normalization_layerPfPKfS1_if --------------------------
	.section	.nv.info._Z27kernel1_normalization_layerPfPKfS1_if,"",@"SHT_CUDA_INFO"
	.sectionflags	@""
	.align	4


	//----- nvinfo : EIATTR_CUDA_API_VERSION
	.align		4
        /*0000*/ 	.byte	0x04, 0x37
        /*0002*/ 	.short	(.L_129 - .L_128)
.L_128:
        /*0004*/ 	.word	0x00000082


	//----- nvinfo : EIATTR_KPARAM_INFO
	.align		4
.L_129:
        /*0008*/ 	.byte	0x04, 0x17
        /*000a*/ 	.short	(.L_131 - .L_130)
.L_130:
        /*000c*/ 	.word	0x00000000
        /*0010*/ 	.short	0x0004
        /*0012*/ 	.short	0x001c
        /*0014*/ 	.byte	0x00, 0xf0, 0x11, 0x00


	//----- nvinfo : EIATTR_KPARAM_INFO
	.align		4
.L_131:
        /*0018*/ 	.byte	0x04, 0x17
        /*001a*/ 	.short	(.L_133 - .L_132)
.L_132:
        /*001c*/ 	.word	0x00000000
        /*0020*/ 	.short	0x0003
        /*0022*/ 	.short	0x0018
        /*0024*/ 	.byte	0x00, 0xf0, 0x11, 0x00


	//----- nvinfo : EIATTR_KPARAM_INFO
	.align		4
.L_133:
        /*0028*/ 	.byte	0x04, 0x17
        /*002a*/ 	.short	(.L_135 - .L_134)
.L_134:
        /*002c*/ 	.word	0x00000000
        /*0030*/ 	.short	0x0002
        /*0032*/ 	.short	0x0010
        /*0034*/ 	.byte	0x00, 0xf5, 0x21, 0x00


	//----- nvinfo : EIATTR_KPARAM_INFO
	.align		4
.L_135:
        /*0038*/ 	.byte	0x04, 0x17
        /*003a*/ 	.short	(.L_137 - .L_136)
.L_136:
        /*003c*/ 	.word	0x00000000
        /*0040*/ 	.short	0x0001
        /*0042*/ 	.short	0x0008
        /*0044*/ 	.byte	0x00, 0xf5, 0x21, 0x00


	//----- nvinfo : EIATTR_KPARAM_INFO
	.align		4
.L_137:
        /*0048*/ 	.byte	0x04, 0x17
        /*004a*/ 	.short	(.L_139 - .L_138)
.L_138:
        /*004c*/ 	.word	0x00000000
        /*0050*/ 	.short	0x0000
        /*0052*/ 	.short	0x0000
        /*0054*/ 	.byte	0x00, 0xf5, 0x21, 0x00


	//----- nvinfo : EIATTR_SPARSE_MMA_MASK
	.align		4
.L_139:
        /*0058*/ 	.byte	0x03, 0x50
        /*005a*/ 	.short	0x0000


	//----- nvinfo : EIATTR_MAXREG_COUNT
	.align		4
        /*005c*/ 	.byte	0x03, 0x1b
        /*005e*/ 	.short	0x00ff


	//----- nvinfo : EIATTR_NUM_BARRIERS
	.align		4
        /*0060*/ 	.byte	0x02, 0x4c
        /*0062*/ 	.byte	0x01
	.zero		1


	//----- nvinfo : EIATTR_MERCURY_ISA_VERSION
	.align		4
        /*0064*/ 	.byte	0x03, 0x5f
        /*0066*/ 	.short	0x0101


	//----- nvinfo : EIATTR_VRC_CTA_INIT_COUNT
	.align		4
        /*0068*/ 	.byte	0x02, 0x4a
	.zero		1
	.zero		1


	//----- nvinfo : EIATTR_EXIT_INSTR_OFFSETS
	.align		4
        /*006c*/ 	.byte	0x04, 0x1c
        /*006e*/ 	.short	(.L_141 - .L_140)


	//   ....[0]....
.L_140:
        /*0070*/ 	.word	0x000008c0


	//   ....[1]....
        /*0074*/ 	.word	0x00000a20


	//----- nvinfo : EIATTR_CRS_STACK_SIZE
	.align		4
.L_141:
        /*0078*/ 	.byte	0x04, 0x1e
        /*007a*/ 	.short	(.L_143 - .L_142)
.L_142:
        /*007c*/ 	.word	0x00000000


	//----- nvinfo : EIATTR_CBANK_PARAM_SIZE
	.align		4
.L_143:
        /*0080*/ 	.byte	0x03, 0x19
        /*0082*/ 	.short	0x0020


	//----- nvinfo : EIATTR_PARAM_CBANK
	.align		4
        /*0084*/ 	.byte	0x04, 0x0a
        /*0086*/ 	.short	(.L_145 - .L_144)
	.align		4
.L_144:
        /*0088*/ 	.word	index@(.nv.constant0._Z27kernel1_normalization_layerPfPKfS1_if)
        /*008c*/ 	.short	0x0380
        /*008e*/ 	.short	0x0020


	//----- nvinfo : EIATTR_SW_WAR
	.align		4
.L_145:
        /*0090*/ 	.byte	0x04, 0x36
        /*0092*/ 	.short	(.L_147 - .L_146)
.L_146:
        /*0094*/ 	.word	0x00000008
.L_147:


//--------------------- .nv.info._Z23kernel0_embedding_layerPKlPKfS2_Pfii --------------------------
	.section	.nv.info._Z23kernel0_embedding_layerPKlPKfS2_Pfii,"",@"SHT_CUDA_INFO"
	.sectionflags	@""
	.align	4


	//----- nvinfo : EIATTR_CUDA_API_VERSION
	.align		4
        /*0000*/ 	.byte	0x04, 0x37
        /*0002*/ 	.short	(.L_149 - .L_148)
.L_148:
        /*0004*/ 	.word	0x00000082


	//----- nvinfo : EIATTR_KPARAM_INFO
	.align		4
.L_149:
        /*0008*/ 	.byte	0x04, 0x17
        /*000a*/ 	.short	(.L_151 - .L_150)
.L_150:
        /*000c*/ 	.word	0x00000000
        /*0010*/ 	.short	0x0005
        /*0012*/ 	.short	0x0024
        /*0014*/ 	.byte	0x00, 0xf0, 0x11, 0x00


	//----- nvinfo : EIATTR_KPARAM_INFO
	.align		4
.L_151:
        /*0018*/ 	.byte	0x04, 0x17
        /*001a*/ 	.short	(.L_153 - .L_152)
.L_152:
        /*001c*/ 	.word	0x00000000
        /*0020*/ 	.short	0x0004
        /*0022*/ 	.short	0x0020
        /*0024*/ 	.byte	0x00, 0xf0, 0x11, 0x00


	//----- nvinfo : EIATTR_KPARAM_INFO
	.align		4
.L_153:
        /*0028*/ 	.byte	0x04, 0x17
        /*002a*/ 	.short	(.L_155 - .L_154)
.L_154:
        /*002c*/ 	.word	0x00000000
        /*0030*/ 	.short	0x0003
        /*0032*/ 	.short	0x0018
        /*0034*/ 	.byte	0x00, 0xf5, 0x21, 0x00


	//----- nvinfo : EIATTR_KPARAM_INFO
	.align		4
.L_155:
        /*0038*/ 	.byte	0x04, 0x17
        /*003a*/ 	.short	(.L_157 - .L_156)
.L_156:
        /*003c*/ 	.word	0x00000000
        /*0040*/ 	.short	0x0002
        /*0042*/ 	.short	0x0010
        /*0044*/ 	.byte	0x00, 0xf5, 0x21, 0x00


	//----- nvinfo : EIATTR_KPARAM_INFO
	.align		4
.L_157:
        /*0048*/ 	.byte	0x04, 0x17
        /*004a*/ 	.short	(.L_159 - .L_158)
.L_158:
        /*004c*/ 	.word	0x00000000
        /*0050*/ 	.short	0x0001
        /*0052*/ 	.short	0x0008
        /*0054*/ 	.byte	0x00, 0xf5, 0x21, 0x00


	//----- nvinfo : EIATTR_KPARAM_INFO
	.align		4
.L_159:
        /*0058*/ 	.byte	0x04, 0x17
        /*005a*/ 	.short	(.L_161 - .L_160)
.L_160:
        /*005c*/ 	.word	0x00000000
        /*0060*/ 	.short	0x0000
        /*0062*/ 	.short	0x0000
        /*0064*/ 	.byte	0x00, 0xf5, 0x21, 0x00


	//----- nvinfo : EIATTR_SPARSE_MMA_MASK
	.align		4
.L_161:
        /*0068*/ 	.byte	0x03, 0x50
        /*006a*/ 	.short	0x0000


	//----- nvinfo : EIATTR_MAXREG_COUNT
	.align		4
        /*006c*/ 	.byte	0x03, 0x1b
        /*006e*/ 	.short	0x00ff


	//----- nvinfo : EIATTR_MERCURY_ISA_VERSION
	.align		4
        /*0070*/ 	.byte	0x03, 0x5f
        /*0072*/ 	.short	0x0101


	//----- nvinfo : EIATTR_VRC_CTA_INIT_COUNT
	.align		4
        /*0074*/ 	.byte	0x02, 0x4a
	.zero		1
	.zero		1


	//----- nvinfo : EIATTR_EXIT_INSTR_OFFSETS
	.align		4
        /*0078*/ 	.byte	0x04, 0x1c
        /*007a*/ 	.short	(.L_163 - .L_162)


	//   ....[0]....
.L_162:
        /*007c*/ 	.word	0x00000040


	//   ....[1]....
        /*0080*/ 	.word	0x00000360


	//----- nvinfo : EIATTR_CRS_STACK_SIZE
	.align		4
.L_163:
        /*0084*/ 	.byte	0x04, 0x1e
        /*0086*/ 	.short	(.L_165 - .L_164)
.L_164:
        /*0088*/ 	.word	0x00000000


	//----- nvinfo : EIATTR_CBANK_PARAM_SIZE
	.align		4
.L_165:
        /*008c*/ 	.byte	0x03, 0x19
        /*008e*/ 	.short	0x0028


	//----- nvinfo : EIATTR_PARAM_CBANK
	.align		4
        /*0090*/ 	.byte	0x04, 0x0a
        /*0092*/ 	.short	(.L_167 - .L_166)
	.align		4
.L_166:
        /*0094*/ 	.word	index@(.nv.constant0._Z23kernel0_embedding_layerPKlPKfS2_Pfii)
        /*0098*/ 	.short	0x0380
        /*009a*/ 	.short	0x0028


	//----- nvinfo : EIATTR_SW_WAR
	.align		4
.L_167:
        /*009c*/ 	.byte	0x04, 0x36
        /*009e*/ 	.short	(.L_169 - .L_168)
.L_168:
        /*00a0*/ 	.word	0x00000008
.L_169:


//--------------------- .nv.callgraph             --------------------------
	.section	.nv.callgraph,"",@"SHT_CUDA_CALLGRAPH"
	.align	4
	.sectionentsize	8
	.align		4
        /*0000*/ 	.word	0x00000000
	.align		4
        /*0004*/ 	.word	0xffffffff
	.align		4
        /*0008*/ 	.word	0x00000000
	.align		4
        /*000c*/ 	.word	0xfffffffe
	.align		4
        /*0010*/ 	.word	0x00000000
	.align		4
        /*0014*/ 	.word	0xfffffffd
	.align		4
        /*0018*/ 	.word	0x00000000
	.align		4
        /*001c*/ 	.word	0xfffffffc


//--------------------- .text._Z34kernel_transpose_split_heads_layerPKfPfiii --------------------------
	.section	.text._Z34kernel_transpose_split_heads_layerPKfPfiii,"ax",@progbits
	.align	128
        .global         _Z34kernel_transpose_split_heads_layerPKfPfiii
        .type           _Z34kernel_transpose_split_heads_layerPKfPfiii,@function
        .size           _Z34kernel_transpose_split_heads_layerPKfPfiii,(.L_x_73 - _Z34kernel_transpose_split_heads_layerPKfPfiii)
        .other          _Z34kernel_transpose_split_heads_layerPKfPfiii,@"STO_CUDA_ENTRY STV_DEFAULT"
_Z34kernel_transpose_split_heads_layerPKfPfiii:
.text._Z34kernel_transpose_split_heads_layerPKfPfiii:
[----:B------:R-:W-:Y:S08]  /*0000*/  LDC R1, c[0x0][0x37c] ;  /* 0x0000df00ff017b82 */ /* 0x000ff00000000800 */
[----:B------:R-:W0:Y:S08]  /*0010*/  S2UR UR4, SR_CTAID.X ;  /* 0x00000000000479c3 */ /* 0x000e300000002500 */
[----:B------:R-:W0:Y:S02]  /*0020*/  LDC R0, c[0x0][0x390] ;  /* 0x0000e400ff007b82 */ /* 0x000e240000000800 */
[----:B0-----:R-:W-:-:S13]  /*0030*/  ISETP.LE.AND P0, PT, R0, UR4, PT ;  /* 0x0000000400007c0c */ /* 0x001fda000bf03270 */
[----:B------:R-:W-:Y:S05]  /*0040*/  @P0 EXIT ;  /* 0x000000000000094d */ /* 0x000fea0003800000 */
[----:B------:R-:W0:Y:S01]  /*0050*/  S2R R13, SR_TID.X ;  /* 0x00000000000d7919 */ /* 0x000e220000002100 */
[----:B------:R-:W1:Y:S01]  /*0060*/  LDC R12, c[0x0][0x398] ;  /* 0x0000e600ff0c7b82 */ /* 0x000e620000000800 */
[----:B------:R-:W1:Y:S02]  /*0070*/  LDCU UR5, c[0x0][0x394] ;  /* 0x00007280ff0577ac */ /* 0x000e640008000800 */
[----:B-1----:R-:W-:-:S05]  /*0080*/  IMAD R0, R12, UR5, RZ ;  /* 0x000000050c007c24 */ /* 0x002fca000f8e02ff */
[----:B0-----:R-:W-:-:S13]  /*0090*/  ISETP.GE.AND P0, PT, R13, R0, PT ;  /* 0x000000000d00720c */ /* 0x001fda0003f06270 */
[----:B------:R-:W-:Y:S05]  /*00a0*/  @P0 EXIT ;  /* 0x000000000000094d */ /* 0x000fea0003800000 */
[-C--:B------:R-:W-:Y:S01]  /*00b0*/  IABS R6, R12.reuse ;  /* 0x0000000c00067213 */ /* 0x080fe20000000000 */
[----:B------:R-:W0:Y:S01]  /*00c0*/  LDC R7, c[0x0][0x398] ;  /* 0x0000e600ff077b82 */ /* 0x000e220000000800 */
[----:B------:R-:W-:Y:S01]  /*00d0*/  ISETP.NE.AND P0, PT, R12, RZ, PT ;  /* 0x000000ff0c00720c */ /* 0x000fe20003f05270 */
[----:B------:R-:W1:Y:S01]  /*00e0*/  LDCU UR5, c[0x0][0x360] ;  /* 0x00006c00ff0577ac */ /* 0x000e620008000800 */
[----:B------:R-:W2:Y:S01]  /*00f0*/  I2F.RP R9, R6 ;  /* 0x0000000600097306 */ /* 0x000ea20000209400 */
[----:B------:R-:W-:Y:S01]  /*0100*/  LOP3.LUT R12, RZ, R12, RZ, 0x33, !PT ;  /* 0x0000000cff0c7212 */ /* 0x000fe200078e33ff */
[----:B------:R-:W3:Y:S03]  /*0110*/  LDCU.64 UR6, c[0x0][0x358] ;  /* 0x00006b00ff0677ac */ /* 0x000ee60008000a00 */
[----:B------:R-:W4:Y:S08]  /*0120*/  LDC R8, c[0x0][0x390] ;  /* 0x0000e400ff087b82 */ /* 0x000f300000000800 */
[----:B------:R-:W0:Y:S01]  /*0130*/  LDC.64 R2, c[0x0][0x380] ;  /* 0x0000e000ff027b82 */ /* 0x000e220000000a00 */
[----:B--2---:R-:W2:Y:S07]  /*0140*/  MUFU.RCP R9, R9 ;  /* 0x0000000900097308 */ /* 0x004eae0000001000 */
[----:B------:R-:W0:Y:S01]  /*0150*/  LDC.64 R4, c[0x0][0x388] ;  /* 0x0000e200ff047b82 */ /* 0x000e220000000a00 */
[----:B--2---:R-:W-:-:S04]  /*0160*/  VIADD R10, R9, 0xffffffe ;  /* 0x0ffffffe090a7836 */ /* 0x004fc80000000000 */
[----:B------:R2:W5:Y:S02]  /*0170*/  F2I.FTZ.U32.TRUNC.NTZ R11, R10 ;  /* 0x0000000a000b7305 */ /* 0x000564000021f000 */
[----:B--2---:R-:W-:Y:S02]  /*0180*/  HFMA2 R10, -RZ, RZ, 0, 0 ;  /* 0x00000000ff0a7431 */ /* 0x004fe400000001ff */
[----:B-----5:R-:W-:-:S04]  /*0190*/  IMAD.MOV R15, RZ, RZ, -R11 ;  /* 0x000000ffff0f7224 */ /* 0x020fc800078e0a0b */
[----:B------:R-:W-:-:S04]  /*01a0*/  IMAD R9, R15, R6, RZ ;  /* 0x000000060f097224 */ /* 0x000fc800078e02ff */
[----:B------:R-:W-:-:S04]  /*01b0*/  IMAD.HI.U32 R9, R11, R9, R10 ;  /* 0x000000090b097227 */ /* 0x000fc800078e000a */
[----:B------:R-:W-:Y:S02]  /*01c0*/  IMAD.MOV.U32 R10, RZ, RZ, R13 ;  /* 0x000000ffff0a7224 */ /* 0x000fe400078e000d */
[----:B-1-34-:R-:W-:-:S07]  /*01d0*/  IMAD R11, R0, UR4, RZ ;  /* 0x00000004000b7c24 */ /* 0x01afce000f8e02ff */
.L_x_0:
[----:B-1----:R-:W-:-:S05]  /*01e0*/  IADD3 R15, PT, PT, R11, R10, RZ ;  /* 0x0000000a0b0f7210 */ /* 0x002fca0007ffe0ff */
[----:B0-----:R-:W-:-:S05]  /*01f0*/  IMAD.WIDE R14, R15, 0x4, R2 ;  /* 0x000000040f0e7825 */ /* 0x001fca00078e0202 */
[----:B------:R0:W2:Y:S01]  /*0200*/  LDG.E R19, desc[UR6][R14.64] ;  /* 0x000000060e137981 */ /* 0x0000a2000c1e1900 */
[----:B------:R-:W-:Y:S02]  /*0210*/  IABS R16, R10 ;  /* 0x0000000a00107213 */ /* 0x000fe40000000000 */
[----:B------:R-:W-:-:S03]  /*0220*/  IABS R18, R7 ;  /* 0x0000000700127213 */ /* 0x000fc60000000000 */
[----:B------:R-:W-:-:S04]  /*0230*/  IMAD.HI.U32 R13, R9, R16, RZ ;  /* 0x00000010090d7227 */ /* 0x000fc800078e00ff */
[----:B------:R-:W-:Y:S01]  /*0240*/  IMAD.MOV R17, RZ, RZ, -R13 ;  /* 0x000000ffff117224 */ /* 0x000fe200078e0a0d */
[----:B0-----:R-:W-:-:S03]  /*0250*/  LOP3.LUT R14, R10, R7, RZ, 0x3c, !PT ;  /* 0x000000070a0e7212 */ /* 0x001fc600078e3cff */
[----:B------:R-:W-:Y:S01]  /*0260*/  IMAD R17, R18, R17, R16 ;  /* 0x0000001112117224 */ /* 0x000fe200078e0210 */
[----:B------:R-:W-:-:S04]  /*0270*/  ISETP.GE.AND P3, PT, R14, RZ, PT ;  /* 0x000000ff0e00720c */ /* 0x000fc80003f66270 */
[----:B------:R-:W-:-:S13]  /*0280*/  ISETP.GT.U32.AND P2, PT, R6, R17, PT ;  /* 0x000000110600720c */ /* 0x000fda0003f44070 */
[----:B------:R-:W-:Y:S01]  /*0290*/  @!P2 IADD3 R17, PT, PT, R17, -R18, RZ ;  /* 0x800000121111a210 */ /* 0x000fe20007ffe0ff */
[----:B------:R-:W-:-:S03]  /*02a0*/  @!P2 VIADD R13, R13, 0x1 ;  /* 0x000000010d0da836 */ /* 0x000fc60000000000 */
[----:B------:R-:W-:-:S13]  /*02b0*/  ISETP.GE.U32.AND P1, PT, R17, R6, PT ;  /* 0x000000061100720c */ /* 0x000fda0003f26070 */
[----:B------:R-:W-:-:S05]  /*02c0*/  @P1 IADD3 R13, PT, PT, R13, 0x1, RZ ;  /* 0x000000010d0d1810 */ /* 0x000fca0007ffe0ff */
[----:B------:R-:W-:-:S05]  /*02d0*/  @!P3 IMAD.MOV R13, RZ, RZ, -R13 ;  /* 0x000000ffff0db224 */ /* 0x000fca00078e0a0d */
[----:B------:R-:W-:-:S04]  /*02e0*/  SEL R13, R12, R13, !P0 ;  /* 0x0000000d0c0d7207 */ /* 0x000fc80004000000 */
[C---:B------:R-:W-:Y:S01]  /*02f0*/  IADD3 R14, PT, PT, -R13.reuse, RZ, RZ ;  /* 0x000000ff0d0e7210 */ /* 0x040fe20007ffe1ff */
[----:B------:R-:W-:-:S04]  /*0300*/  IMAD R13, R13, R8, UR4 ;  /* 0x000000040d0d7e24 */ /* 0x000fc8000f8e0208 */
[----:B------:R-:W-:Y:S02]  /*0310*/  IMAD R14, R7, R14, R10 ;  /* 0x0000000e070e7224 */ /* 0x000fe400078e020a */
[----:B------:R-:W-:Y:S02]  /*0320*/  VIADD R10, R10, UR5 ;  /* 0x000000050a0a7c36 */ /* 0x000fe40008000000 */
[----:B------:R-:W-:-:S03]  /*0330*/  IMAD R13, R13, R7, R14 ;  /* 0x000000070d0d7224 */ /* 0x000fc600078e020e */
[----:B------:R-:W-:Y:S01]  /*0340*/  ISETP.GE.AND P1, PT, R10, R0, PT ;  /* 0x000000000a00720c */ /* 0x000fe20003f26270 */
[----:B------:R-:W-:-:S05]  /*0350*/  IMAD.WIDE R14, R13, 0x4, R4 ;  /* 0x000000040d0e7825 */ /* 0x000fca00078e0204 */
[----:B--2---:R1:W-:Y:S07]  /*0360*/  STG.E desc[UR6][R14.64], R19 ;  /* 0x000000130e007986 */ /* 0x0043ee000c101906 */
[----:B------:R-:W-:Y:S05]  /*0370*/  @!P1 BRA `(.L_x_0) ;  /* 0xfffffffc00989947 */ /* 0x000fea000383ffff */
[----:B------:R-:W-:Y:S05]  /*0380*/  EXIT ;  /* 0x000000000000794d */ /* 0x000fea0003800000 */
.L_x_1:
[----:B------:R-:W-:-:S00]  /*0390*/  BRA `(.L_x_1) ;  /* 0xfffffffc00fc7947 */ /* 0x000fc0000383ffff */
[----:B------:R-:W-:-:S00]  /*03a0*/  NOP ;  /* 0x0000000000007918 */ /* 0x000fc00000000000 */
        /* <DEDUP_REMOVED lines=13> */
.L_x_73:


//--------------------- .text._Z22transpose_kernel_layerPfS_ii --------------------------
	.section	.text._Z22transpose_kernel_layerPfS_ii,"ax",@progbits
	.align	128
        .global         _Z22transpose_kernel_layerPfS_ii
        .type           _Z22transpose_kernel_layerPfS_ii,@function
        .size           _Z22transpose_kernel_layerPfS_ii,(.L_x_74 - _Z22transpose_kernel_layerPfS_ii)
        .other          _Z22transpose_kernel_layerPfS_ii,@"STO_CUDA_ENTRY STV_DEFAULT"
_Z22transpose_kernel_layerPfS_ii:
.text._Z22transpose_kernel_layerPfS_ii:
[----:B------:R-:W-:Y:S01]  /*0000*/  LDC R1, c[0x0][0x37c] ;  /* 0x0000df00ff017b82 */ /* 0x000fe20000000800 */
[----:B------:R-:W0:Y:S07]  /*0010*/  S2R R11, SR_TID.Y ;  /* 0x00000000000b7919 */ /* 0x000e2e0000002200 */
[----:B------:R-:W1:Y:S01]  /*0020*/  LDC R4, c[0x0][0x360] ;  /* 0x0000d800ff047b82 */ /* 0x000e620000000800 */
[----:B------:R-:W2:Y:S01]  /*0030*/  LDCU.64 UR8, c[0x0][0x390] ;  /* 0x00007200ff0877ac */ /* 0x000ea20008000a00 */
[----:B------:R-:W1:Y:S01]  /*0040*/  S2R R9, SR_TID.X ;  /* 0x0000000000097919 */ /* 0x000e620000002100 */
[----:B------:R-:W3:Y:S05]  /*0050*/  LDCU.64 UR4, c[0x0][0x358] ;  /* 0x00006b00ff0477ac */ /* 0x000eea0008000a00 */
[----:B------:R-:W0:Y:S08]  /*0060*/  S2UR UR7, SR_CTAID.Y ;  /* 0x00000000000779c3 */ /* 0x000e300000002600 */
[----:B------:R-:W0:Y:S08]  /*0070*/  LDC R6, c[0x0][0x364] ;  /* 0x0000d900ff067b82 */ /* 0x000e300000000800 */
[----:B------:R-:W1:Y:S01]  /*0080*/  S2UR UR6, SR_CTAID.X ;  /* 0x00000000000679c3 */ /* 0x000e620000002500 */
[----:B0-----:R-:W-:-:S05]  /*0090*/  IMAD R5, R6, UR7, R11 ;  /* 0x0000000706057c24 */ /* 0x001fca000f8e020b */
[----:B--2---:R-:W-:Y:S01]  /*00a0*/  ISETP.GE.AND P0, PT, R5, UR9, PT ;  /* 0x0000000905007c0c */ /* 0x004fe2000bf06270 */
[----:B-1----:R-:W-:-:S05]  /*00b0*/  IMAD R0, R4, UR6, R9 ;  /* 0x0000000604007c24 */ /* 0x002fca000f8e0209 */
[----:B------:R-:W-:-:S13]  /*00c0*/  ISETP.GE.OR P0, PT, R0, UR8, P0 ;  /* 0x0000000800007c0c */ /* 0x000fda0008706670 */
[----:B------:R-:W0:Y:S01]  /*00d0*/  @!P0 LDC.64 R2, c[0x0][0x380] ;  /* 0x0000e000ff028b82 */ /* 0x000e220000000a00 */
[----:B------:R-:W-:-:S04]  /*00e0*/  @!P0 IMAD R5, R5, UR8, R0 ;  /* 0x0000000805058c24 */ /* 0x000fc8000f8e0200 */
[----:B0-----:R-:W-:-:S06]  /*00f0*/  @!P0 IMAD.WIDE R2, R5, 0x4, R2 ;  /* 0x0000000405028825 */ /* 0x001fcc00078e0202 */
[----:B---3--:R-:W2:Y:S01]  /*0100*/  @!P0 LDG.E R2, desc[UR4][R2.64] ;  /* 0x0000000402028981 */ /* 0x008ea2000c1e1900 */
[----:B------:R-:W-:Y:S01]  /*0110*/  @!P0 MOV R0, 0x400 ;  /* 0x0000040000008802 */ /* 0x000fe20000000f00 */
[----:B------:R-:W-:Y:S01]  /*0120*/  IMAD R4, R4, UR7, R9 ;  /* 0x0000000704047c24 */ /* 0x000fe2000f8e0209 */
[----:B------:R-:W0:Y:S01]  /*0130*/  @!P0 S2R R5, SR_CgaCtaId ;  /* 0x0000000000058919 */ /* 0x000e220000008800 */
[----:B------:R-:W-:-:S03]  /*0140*/  IMAD R7, R6, UR6, R11 ;  /* 0x0000000606077c24 */ /* 0x000fc6000f8e020b */
[----:B------:R-:W-:-:S04]  /*0150*/  ISETP.GE.AND P1, PT, R4, UR9, PT ;  /* 0x0000000904007c0c */ /* 0x000fc8000bf26270 */
[----:B------:R-:W-:Y:S02]  /*0160*/  ISETP.GE.OR P1, PT, R7, UR8, P1 ;  /* 0x0000000807007c0c */ /* 0x000fe40008f26670 */
[----:B0-----:R-:W-:-:S05]  /*0170*/  @!P0 LEA R0, R5, R0, 0x18 ;  /* 0x0000000005008211 */ /* 0x001fca00078ec0ff */
[----:B------:R-:W-:-:S05]  /*0180*/  @!P0 IMAD R0, R9, 0x84, R0 ;  /* 0x0000008409008824 */ /* 0x000fca00078e0200 */
[----:B------:R-:W-:-:S05]  /*0190*/  @!P0 LEA R5, R11, R0, 0x2 ;  /* 0x000000000b058211 */ /* 0x000fca00078e10ff */
[----:B--2---:R0:W-:Y:S01]  /*01a0*/  @!P0 STS [R5], R2 ;  /* 0x0000000205008388 */ /* 0x0041e20000000800 */
[----:B------:R-:W-:Y:S06]  /*01b0*/  BAR.SYNC.DEFER_BLOCKING 0x0 ;  /* 0x0000000000007b1d */ /* 0x000fec0000010000 */
[----:B------:R-:W-:Y:S05]  /*01c0*/  @P1 EXIT ;  /* 0x000000000000194d */ /* 0x000fea0003800000 */
[----:B------:R-:W1:Y:S01]  /*01d0*/  S2R R3, SR_CgaCtaId ;  /* 0x0000000000037919 */ /* 0x000e620000008800 */
[----:B------:R-:W-:Y:S01]  /*01e0*/  MOV R0, 0x400 ;  /* 0x0000040000007802 */ /* 0x000fe20000000f00 */
[----:B------:R-:W-:-:S03]  /*01f0*/  IMAD R7, R7, UR9, R4 ;  /* 0x0000000907077c24 */ /* 0x000fc6000f8e0204 */
[----:B-1----:R-:W-:Y:S02]  /*0200*/  LEA R0, R3, R0, 0x18 ;  /* 0x0000000003007211 */ /* 0x002fe400078ec0ff */
[----:B0-----:R-:W0:Y:S03]  /*0210*/  LDC.64 R2, c[0x0][0x388] ;  /* 0x0000e200ff027b82 */ /* 0x001e260000000a00 */
[----:B------:R-:W-:-:S05]  /*0220*/  IMAD R0, R11, 0x84, R0 ;  /* 0x000000840b007824 */ /* 0x000fca00078e0200 */
[----:B------:R-:W-:-:S05]  /*0230*/  LEA R0, R9, R0, 0x2 ;  /* 0x0000000009007211 */ /* 0x000fca00078e10ff */
[----:B------:R-:W1:Y:S01]  /*0240*/  LDS R5, [R0] ;  /* 0x0000000000057984 */ /* 0x000e620000000800 */
[----:B0-----:R-:W-:-:S05]  /*0250*/  IMAD.WIDE R2, R7, 0x4, R2 ;  /* 0x0000000407027825 */ /* 0x001fca00078e0202 */
[----:B-1----:R-:W-:Y:S01]  /*0260*/  STG.E desc[UR4][R2.64], R5 ;  /* 0x0000000502007986 */ /* 0x002fe2000c101904 */
[----:B------:R-:W-:Y:S05]  /*0270*/  EXIT ;  /* 0x000000000000794d */ /* 0x000fea0003800000 */
.L_x_2:
        /* <DEDUP_REMOVED lines=16> */
.L_x_74:


//--------------------- .text._Z29kernel4_gelu_activation_layerPfm --------------------------
	.section	.text._Z29kernel4_gelu_activation_layerPfm,"ax",@progbits
	.align	128
        .global         _Z29kernel4_gelu_activation_layerPfm
        .type           _Z29kernel4_gelu_activation_layerPfm,@function
        .size           _Z29kernel4_gelu_activation_layerPfm,(.L_x_75 - _Z29kernel4_gelu_activation_layerPfm)
        .other          _Z29kernel4_gelu_activation_layerPfm,@"STO_CUDA_ENTRY STV_DEFAULT"
_Z29kernel4_gelu_activation_layerPfm:
.text._Z29kernel4_gelu_activation_layerPfm:
[----:B------:R-:W-:Y:S01]  /*0000*/  LDC R1, c[0x0][0x37c] ;  /* 0x0000df00ff017b82 */ /* 0x000fe20000000800 */
[----:B------:R-:W0:Y:S01]  /*0010*/  S2R R7, SR_TID.X ;  /* 0x0000000000077919 */ /* 0x000e220000002100 */
[----:B------:R-:W0:Y:S01]  /*0020*/  LDCU UR4, c[0x0][0x360] ;  /* 0x00006c00ff0477ac */ /* 0x000e220008000800 */
[----:B------:R-:W0:Y:S01]  /*0030*/  S2R R0, SR_CTAID.X ;  /* 0x0000000000007919 */ /* 0x000e220000002500 */
[----:B------:R-:W1:Y:S01]  /*0040*/  LDCU.64 UR8, c[0x0][0x388] ;  /* 0x00007100ff0877ac */ /* 0x000e620008000a00 */
[----:B------:R-:W2:Y:S01]  /*0050*/  LDCU UR5, c[0x0][0x370] ;  /* 0x00006e00ff0577ac */ /* 0x000ea20008000800 */
[----:B0-----:R-:W-:Y:S01]  /*0060*/  IMAD R7, R0, UR4, R7 ;  /* 0x0000000400077c24 */ /* 0x001fe2000f8e0207 */
[----:B--2---:R-:W-:-:S04]  /*0070*/  UIMAD UR4, UR4, UR5, URZ ;  /* 0x00000005040472a4 */ /* 0x004fc8000f8e02ff */
[----:B-1----:R-:W-:-:S04]  /*0080*/  ISETP.GE.U32.AND P0, PT, R7, UR8, PT ;  /* 0x0000000807007c0c */ /* 0x002fc8000bf06070 */
[----:B------:R-:W-:-:S13]  /*0090*/  ISETP.GE.U32.AND.EX P0, PT, RZ, UR9, PT, P0 ;  /* 0x00000009ff007c0c */ /* 0x000fda000bf06100 */
[----:B------:R-:W-:Y:S05]  /*00a0*/  @P0 EXIT ;  /* 0x000000000000094d */ /* 0x000fea0003800000 */
[----:B------:R-:W-:Y:S01]  /*00b0*/  IMAD.MOV.U32 R6, RZ, RZ, RZ ;  /* 0x000000ffff067224 */ /* 0x000fe200078e00ff */
[----:B------:R-:W0:Y:S01]  /*00c0*/  LDCU.64 UR6, c[0x0][0x358] ;  /* 0x00006b00ff0677ac */ /* 0x000e220008000a00 */
[----:B------:R-:W1:Y:S05]  /*00d0*/  LDCU.64 UR10, c[0x0][0x380] ;  /* 0x00007000ff0a77ac */ /* 0x000e6a0008000a00 */
.L_x_3:
[----:B-12---:R-:W-:-:S04]  /*00e0*/  LEA R2, P0, R7, UR10, 0x2 ;  /* 0x0000000a07027c11 */ /* 0x006fc8000f8010ff */
[----:B------:R-:W-:-:S05]  /*00f0*/  LEA.HI.X R3, R7, UR11, R6, 0x2, P0 ;  /* 0x0000000b07037c11 */ /* 0x000fca00080f1406 */
[----:B0-----:R-:W2:Y:S01]  /*0100*/  LDG.E R4, desc[UR6][R2.64] ;  /* 0x0000000602047981 */ /* 0x001ea2000c1e1900 */
[----:B------:R-:W-:Y:S01]  /*0110*/  UMOV UR12, 0x6d4801f7 ;  /* 0x6d4801f7000c7882 */ /* 0x000fe20000000000 */
[----:B------:R-:W-:Y:S01]  /*0120*/  UMOV UR13, 0x3fa6e4e2 ;  /* 0x3fa6e4e2000d7882 */ /* 0x000fe20000000000 */
[----:B------:R-:W-:Y:S02]  /*0130*/  IMAD.MOV.U32 R14, RZ, RZ, 0x3c80f082 ;  /* 0x3c80f082ff0e7424 */ /* 0x000fe400078e00ff */
[----:B------:R-:W-:Y:S01]  /*0140*/  IMAD.MOV.U32 R13, RZ, RZ, 0x3f800000 ;  /* 0x3f800000ff0d7424 */ /* 0x000fe200078e00ff */
[----:B--2---:R-:W0:Y:S02]  /*0150*/  F2F.F64.F32 R4, R4 ;  /* 0x0000000400047310 */ /* 0x004e240000201800 */
[----:B0-----:R-:W-:Y:S01]  /*0160*/  DMUL R8, R4, UR12 ;  /* 0x0000000c04087c28 */ /* 0x001fe20008000000 */
[----:B------:R-:W-:Y:S01]  /*0170*/  UMOV UR12, 0x3365de00 ;  /* 0x3365de00000c7882 */ /* 0x000fe20000000000 */
[----:B------:R-:W-:-:S06]  /*0180*/  UMOV UR13, 0x3fe98845 ;  /* 0x3fe98845000d7882 */ /* 0x000fcc0000000000 */
[----:B------:R-:W-:-:S08]  /*0190*/  DMUL R8, R4, R8 ;  /* 0x0000000804087228 */ /* 0x000fd00000000000 */
[C---:B------:R-:W-:Y:S02]  /*01a0*/  DFMA R8, R4.reuse, R8, R4 ;  /* 0x000000080408722b */ /* 0x040fe40000000004 */
[----:B------:R-:W-:-:S06]  /*01b0*/  DMUL R4, R4, 0.5 ;  /* 0x3fe0000004047828 */ /* 0x000fcc0000000000 */
[----:B------:R-:W-:-:S10]  /*01c0*/  DMUL R8, R8, UR12 ;  /* 0x0000000c08087c28 */ /* 0x000fd40008000000 */
[----:B------:R-:W0:Y:S01]  /*01d0*/  F2F.F32.F64 R8, R8 ;  /* 0x0000000800087310 */ /* 0x000e220000301000 */
[----:B------:R-:W-:-:S04]  /*01e0*/  SHF.R.U32.HI R12, RZ, 0x1f, R9 ;  /* 0x0000001fff0c7819 */ /* 0x000fc80000011609 */
[----:B------:R-:W-:-:S04]  /*01f0*/  LOP3.LUT R12, R12, 0x1, RZ, 0xc0, !PT ;  /* 0x000000010c0c7812 */ /* 0x000fc800078ec0ff */
[----:B------:R-:W-:-:S04]  /*0200*/  ISETP.NE.U32.AND P0, PT, R12, 0x1, PT ;  /* 0x000000010c00780c */ /* 0x000fc80003f05070 */
[----:B------:R-:W-:Y:S01]  /*0210*/  ISETP.NE.U32.AND.EX P0, PT, RZ, RZ, PT, P0 ;  /* 0x000000ffff00720c */ /* 0x000fe20003f05100 */
[C---:B0-----:R-:W-:Y:S01]  /*0220*/  FMUL R0, |R8|.reuse, 2.8853900432586669922 ;  /* 0x4038aa3b08007820 */ /* 0x041fe20000400200 */
[C---:B------:R-:W-:Y:S01]  /*0230*/  FMUL R11, R8.reuse, R8 ;  /* 0x00000008080b7220 */ /* 0x040fe20000400000 */
[C---:B------:R-:W-:Y:S02]  /*0240*/  FSETP.GE.AND P2, PT, |R8|.reuse, 0.60000002384185791016, PT ;  /* 0x3f19999a0800780b */ /* 0x040fe40003f46200 */
[----:B------:R-:W-:Y:S01]  /*0250*/  FSETP.GE.AND P1, PT, |R8|, 9.010913848876953125, PT ;  /* 0x41102cb40800780b */ /* 0x000fe20003f26200 */
[C---:B------:R-:W-:Y:S01]  /*0260*/  FFMA R12, R11.reuse, R14, -0.052303962409496307373 ;  /* 0xbd563cae0b0c7423 */ /* 0x040fe2000000000e */
[----:B------:R-:W0:Y:S02]  /*0270*/  MUFU.EX2 R0, R0 ;  /* 0x0000000000007308 */ /* 0x000e240000000800 */
[----:B0-----:R-:W-:Y:S01]  /*0280*/  FADD R10, R0, 1 ;  /* 0x3f800000000a7421 */ /* 0x001fe20000000000 */
[----:B------:R-:W-:-:S04]  /*0290*/  FFMA R0, R11, R12, 0.1331529766321182251 ;  /* 0x3e0859410b007423 */ /* 0x000fc8000000000c */
[C---:B------:R-:W-:Y:S01]  /*02a0*/  FFMA R0, R11.reuse, R0, -0.33332768082618713379 ;  /* 0xbeaaa9ed0b007423 */ /* 0x040fe20000000000 */
[----:B------:R-:W0:Y:S03]  /*02b0*/  MUFU.RCP R10, R10 ;  /* 0x0000000a000a7308 */ /* 0x000e260000001000 */
[----:B------:R-:W-:Y:S01]  /*02c0*/  FFMA R11, R11, R0, RZ ;  /* 0x000000000b0b7223 */ /* 0x000fe200000000ff */
[----:B0-----:R-:W-:-:S05]  /*02d0*/  FFMA R9, R10, -2, R13 ;  /* 0xc00000000a097823 */ /* 0x001fca000000000d */
[----:B------:R-:W-:-:S04]  /*02e0*/  FSEL R9, R9, 1, !P1 ;  /* 0x3f80000009097808 */ /* 0x000fc80004800000 */
[----:B------:R-:W-:Y:S01]  /*02f0*/  FSEL R10, -|R9|, |R9|, !P0 ;  /* 0x40000009090a7208 */ /* 0x000fe20004000300 */
[----:B------:R-:W-:Y:S01]  /*0300*/  @!P2 FFMA R10, R8, R11, R8 ;  /* 0x0000000b080aa223 */ /* 0x000fe20000000008 */
[----:B------:R-:W-:-:S03]  /*0310*/  IADD3 R7, P0, PT, R7, UR4, RZ ;  /* 0x0000000407077c10 */ /* 0x000fc6000ff1e0ff */
[----:B------:R-:W0:Y:S02]  /*0320*/  F2F.F64.F32 R8, R10 ;  /* 0x0000000a00087310 */ /* 0x000e240000201800 */
[----:B------:R-:W-:Y:S01]  /*0330*/  IMAD.X R6, RZ, RZ, R6, P0 ;  /* 0x000000ffff067224 */ /* 0x000fe200000e0606 */
[----:B------:R-:W-:-:S04]  /*0340*/  ISETP.GE.U32.AND P0, PT, R7, UR8, PT ;  /* 0x0000000807007c0c */ /* 0x000fc8000bf06070 */
[----:B------:R-:W-:Y:S01]  /*0350*/  ISETP.GE.U32.AND.EX P0, PT, R6, UR9, PT, P0 ;  /* 0x0000000906007c0c */ /* 0x000fe2000bf06100 */
[----:B0-----:R-:W-:-:S08]  /*0360*/  DADD R8, R8, 1 ;  /* 0x3ff0000008087429 */ /* 0x001fd00000000000 */
[----:B------:R-:W-:-:S10]  /*0370*/  DMUL R4, R4, R8 ;  /* 0x0000000804047228 */ /* 0x000fd40000000000 */
[----:B------:R-:W0:Y:S02]  /*0380*/  F2F.F32.F64 R5, R4 ;  /* 0x0000000400057310 */ /* 0x000e240000301000 */
[----:B0-----:R2:W-:Y:S01]  /*0390*/  STG.E desc[UR6][R2.64], R5 ;  /* 0x0000000502007986 */ /* 0x0015e2000c101906 */
[----:B------:R-:W-:Y:S05]  /*03a0*/  @!P0 BRA `(.L_x_3) ;  /* 0xfffffffc004c8947 */ /* 0x000fea000383ffff */
[----:B------:R-:W-:Y:S05]  /*03b0*/  EXIT ;  /* 0x000000000000794d */ /* 0x000fea0003800000 */
.L_x_4:
        /* <DEDUP_REMOVED lines=12> */
.L_x_75:


//--------------------- .text._Z24kernel3_add_vector_layerPKfS0_Pfm --------------------------
	.section	.text._Z24kernel3_add_vector_layerPKfS0_Pfm,"ax",@progbits
	.align	128
        .global         _Z24kernel3_add_vector_layerPKfS0_Pfm
        .type           _Z24kernel3_add_vector_layerPKfS0_Pfm,@function
        .size           _Z24kernel3_add_vector_layerPKfS0_Pfm,(.L_x_76 - _Z24kernel3_add_vector_layerPKfS0_Pfm)
        .other          _Z24kernel3_add_vector_layerPKfS0_Pfm,@"STO_CUDA_ENTRY STV_DEFAULT"
_Z24kernel3_add_vector_layerPKfS0_Pfm:
.text._Z24kernel3_add_vector_layerPKfS0_Pfm:
        /* <DEDUP_REMOVED lines=13> */
[----:B------:R-:W1:Y:S01]  /*00d0*/  LDCU.64 UR10, c[0x0][0x390] ;  /* 0x00007200ff0a77ac */ /* 0x000e620008000a00 */
[----:B------:R-:W2:Y:S04]  /*00e0*/  LDCU.128 UR12, c[0x0][0x380] ;  /* 0x00007000ff0c77ac */ /* 0x000ea80008000c00 */
.L_x_5:
[C---:B---3--:R-:W-:Y:S01]  /*00f0*/  IMAD.SHL.U32 R6, R0.reuse, 0x4, RZ ;  /* 0x0000000400067824 */ /* 0x048fe200078e00ff */
[----:B------:R-:W-:-:S04]  /*0100*/  SHF.L.U64.HI R7, R0, 0x2, R11 ;  /* 0x0000000200077819 */ /* 0x000fc8000001020b */
[C---:B--2---:R-:W-:Y:S02]  /*0110*/  IADD3 R4, P1, PT, R6.reuse, UR14, RZ ;  /* 0x0000000e06047c10 */ /* 0x044fe4000ff3e0ff */
[----:B------:R-:W-:Y:S02]  /*0120*/  IADD3 R2, P0, PT, R6, UR12, RZ ;  /* 0x0000000c06027c10 */ /* 0x000fe4000ff1e0ff */
[C---:B------:R-:W-:Y:S02]  /*0130*/  IADD3.X R5, PT, PT, R7.reuse, UR15, RZ, P1, !PT ;  /* 0x0000000f07057c10 */ /* 0x040fe40008ffe4ff */
[----:B------:R-:W-:-:S04]  /*0140*/  IADD3.X R3, PT, PT, R7, UR13, RZ, P0, !PT ;  /* 0x0000000d07037c10 */ /* 0x000fc800087fe4ff */
[----:B0-----:R-:W2:Y:S04]  /*0150*/  LDG.E R5, desc[UR6][R4.64] ;  /* 0x0000000604057981 */ /* 0x001ea8000c1e1900 */
[----:B------:R-:W2:Y:S01]  /*0160*/  LDG.E R2, desc[UR6][R2.64] ;  /* 0x0000000602027981 */ /* 0x000ea2000c1e1900 */
[----:B-1----:R-:W-:-:S04]  /*0170*/  IADD3 R6, P0, PT, R6, UR10, RZ ;  /* 0x0000000a06067c10 */ /* 0x002fc8000ff1e0ff */
[----:B------:R-:W-:Y:S02]  /*0180*/  IADD3.X R7, PT, PT, R7, UR11, RZ, P0, !PT ;  /* 0x0000000b07077c10 */ /* 0x000fe400087fe4ff */
[----:B------:R-:W-:-:S05]  /*0190*/  IADD3 R0, P0, PT, R0, UR4, RZ ;  /* 0x0000000400007c10 */ /* 0x000fca000ff1e0ff */
[----:B------:R-:W-:Y:S01]  /*01a0*/  IMAD.X R11, RZ, RZ, R11, P0 ;  /* 0x000000ffff0b7224 */ /* 0x000fe200000e060b */
[----:B------:R-:W-:-:S04]  /*01b0*/  ISETP.GE.U32.AND P0, PT, R0, UR8, PT ;  /* 0x0000000800007c0c */ /* 0x000fc8000bf06070 */
[----:B------:R-:W-:Y:S01]  /*01c0*/  ISETP.GE.U32.AND.EX P0, PT, R11, UR9, PT, P0 ;  /* 0x000000090b007c0c */ /* 0x000fe2000bf06100 */
[----:B--2---:R-:W-:-:S05]  /*01d0*/  FADD R9, R2, R5 ;  /* 0x0000000502097221 */ /* 0x004fca0000000000 */
[----:B------:R3:W-:Y:S07]  /*01e0*/  STG.E desc[UR6][R6.64], R9 ;  /* 0x0000000906007986 */ /* 0x0007ee000c101906 */
[----:B------:R-:W-:Y:S05]  /*01f0*/  @!P0 BRA `(.L_x_5) ;  /* 0xfffffffc00bc8947 */ /* 0x000fea000383ffff */
[----:B------:R-:W-:Y:S05]  /*0200*/  EXIT ;  /* 0x000000000000794d */ /* 0x000fea0003800000 */
.L_x_6:
        /* <DEDUP_REMOVED lines=15> */
.L_x_76:


//--------------------- .text._Z21kernel2_softmax_layerPfi --------------------------
	.section	.text._Z21kernel2_softmax_layerPfi,"ax",@progbits
	.align	128
        .global         _Z21kernel2_softmax_layerPfi
        .type           _Z21kernel2_softmax_layerPfi,@function
        .size           _Z21kernel2_softmax_layerPfi,(.L_x_71 - _Z21kernel2_softmax_layerPfi)
        .other          _Z21kernel2_softmax_layerPfi,@"STO_CUDA_ENTRY STV_DEFAULT"
_Z21kernel2_softmax_layerPfi:
.text._Z21kernel2_softmax_layerPfi:
[----:B------:R-:W-:Y:S01]  /*0000*/  LDC R1, c[0x0][0x37c] ;  /* 0x0000df00ff017b82 */ /* 0x000fe20000000800 */
[----:B------:R-:W0:Y:S01]  /*0010*/  S2R R3, SR_CgaCtaId ;  /* 0x0000000000037919 */ /* 0x000e220000008800 */
[----:B------:R-:W1:Y:S01]  /*0020*/  LDCU UR4, c[0x0][0x388] ;  /* 0x00007100ff0477ac */ /* 0x000e620008000800 */
[----:B------:R-:W-:Y:S01]  /*0030*/  MOV R4, 0x400 ;  /* 0x0000040000047802 */ /* 0x000fe20000000f00 */
[----:B------:R-:W-:Y:S01]  /*0040*/  BSSY.RECONVERGENT B0, `(.L_x_7) ;  /* 0x0000034000007945 */ /* 0x000fe20003800200 */
[----:B------:R-:W2:Y:S01]  /*0050*/  S2R R2, SR_TID.X ;  /* 0x0000000000027919 */ /* 0x000ea20000002100 */
[----:B------:R-:W3:Y:S01]  /*0060*/  LDCU.64 UR6, c[0x0][0x358] ;  /* 0x00006b00ff0677ac */ /* 0x000ee20008000a00 */
[----:B------:R-:W-:Y:S02]  /*0070*/  IMAD.MOV.U32 R7, RZ, RZ, -0x1f528714 ;  /* 0xe0ad78ecff077424 */ /* 0x000fe400078e00ff */
[----:B------:R-:W-:Y:S02]  /*0080*/  VIADD R0, R4, 0x1004 ;  /* 0x0000100404007836 */ /* 0x000fe40000000000 */
[----:B-1----:R-:W-:Y:S01]  /*0090*/  IMAD.U32 R9, RZ, RZ, UR4 ;  /* 0x00000004ff097e24 */ /* 0x002fe2000f8e00ff */
[----:B------:R-:W1:Y:S02]  /*00a0*/  LDCU UR4, c[0x0][0x388] ;  /* 0x00007100ff0477ac */ /* 0x000e640008000800 */
[----:B0-----:R-:W-:-:S02]  /*00b0*/  LEA R5, R3, R0, 0x18 ;  /* 0x0000000003057211 */ /* 0x001fc400078ec0ff */
[----:B--2---:R-:W-:-:S03]  /*00c0*/  ISETP.GE.AND P0, PT, R2, R9, PT ;  /* 0x000000090200720c */ /* 0x004fc60003f06270 */
[----:B------:R-:W-:Y:S02]  /*00d0*/  IMAD R0, R2, 0x4, R5 ;  /* 0x0000000402007824 */ /* 0x000fe400078e0205 */
[----:B------:R-:W0:Y:S08]  /*00e0*/  S2R R5, SR_CTAID.X ;  /* 0x0000000000057919 */ /* 0x000e300000002500 */
[----:B-1-3--:R-:W-:Y:S05]  /*00f0*/  @P0 BRA `(.L_x_8) ;  /* 0x0000000000a00947 */ /* 0x00afea0003800000 */
[----:B------:R-:W-:Y:S01]  /*0100*/  IABS R15, R9 ;  /* 0x00000009000f7213 */ /* 0x000fe20000000000 */
[----:B------:R-:W1:Y:S01]  /*0110*/  LDC R17, c[0x0][0x360] ;  /* 0x0000d800ff117b82 */ /* 0x000e620000000800 */
[----:B0-----:R-:W-:Y:S02]  /*0120*/  ISETP.GE.AND P2, PT, R5, RZ, PT ;  /* 0x000000ff0500720c */ /* 0x001fe40003f46270 */
[----:B------:R-:W0:Y:S08]  /*0130*/  I2F.RP R6, R15 ;  /* 0x0000000f00067306 */ /* 0x000e300000209400 */
[----:B0-----:R-:W0:Y:S02]  /*0140*/  MUFU.RCP R6, R6 ;  /* 0x0000000600067308 */ /* 0x001e240000001000 */
[----:B0-----:R-:W-:-:S06]  /*0150*/  VIADD R10, R6, 0xffffffe ;  /* 0x0ffffffe060a7836 */ /* 0x001fcc0000000000 */
[----:B------:R0:W2:Y:S02]  /*0160*/  F2I.FTZ.U32.TRUNC.NTZ R11, R10 ;  /* 0x0000000a000b7305 */ /* 0x0000a4000021f000 */
[----:B0-----:R-:W-:Y:S02]  /*0170*/  IMAD.MOV.U32 R10, RZ, RZ, RZ ;  /* 0x000000ffff0a7224 */ /* 0x001fe400078e00ff */
[----:B--2---:R-:W-:-:S04]  /*0180*/  IMAD.MOV R8, RZ, RZ, -R11 ;  /* 0x000000ffff087224 */ /* 0x004fc800078e0a0b */
[----:B------:R-:W-:Y:S01]  /*0190*/  IMAD R13, R8, R15, RZ ;  /* 0x0000000f080d7224 */ /* 0x000fe200078e02ff */
[----:B------:R-:W-:-:S03]  /*01a0*/  IABS R8, R5 ;  /* 0x0000000500087213 */ /* 0x000fc60000000000 */
[----:B------:R-:W-:Y:S02]  /*01b0*/  IMAD.HI.U32 R11, R11, R13, R10 ;  /* 0x0000000d0b0b7227 */ /* 0x000fe400078e000a */
[----:B------:R-:W0:Y:S04]  /*01c0*/  S2R R13, SR_CgaCtaId ;  /* 0x00000000000d7919 */ /* 0x000e280000008800 */
[----:B------:R-:W-:-:S04]  /*01d0*/  IMAD.HI.U32 R11, R11, R8, RZ ;  /* 0x000000080b0b7227 */ /* 0x000fc800078e00ff */
[----:B------:R-:W-:-:S04]  /*01e0*/  IMAD.MOV R11, RZ, RZ, -R11 ;  /* 0x000000ffff0b7224 */ /* 0x000fc800078e0a0b */
[----:B------:R-:W-:-:S05]  /*01f0*/  IMAD R6, R15, R11, R8 ;  /* 0x0000000b0f067224 */ /* 0x000fca00078e0208 */
[----:B------:R-:W-:-:S13]  /*0200*/  ISETP.GT.U32.AND P0, PT, R15, R6, PT ;  /* 0x000000060f00720c */ /* 0x000fda0003f04070 */
[----:B------:R-:W-:Y:S01]  /*0210*/  @!P0 IMAD.IADD R6, R6, 0x1, -R15 ;  /* 0x0000000106068824 */ /* 0x000fe200078e0a0f */
[----:B------:R-:W-:-:S04]  /*0220*/  ISETP.NE.AND P0, PT, R9, RZ, PT ;  /* 0x000000ff0900720c */ /* 0x000fc80003f05270 */
[----:B------:R-:W-:-:S13]  /*0230*/  ISETP.GT.U32.AND P1, PT, R15, R6, PT ;  /* 0x000000060f00720c */ /* 0x000fda0003f24070 */
[----:B------:R-:W-:-:S04]  /*0240*/  @!P1 IMAD.IADD R6, R6, 0x1, -R15 ;  /* 0x0000000106069824 */ /* 0x000fc800078e0a0f */
[----:B------:R-:W-:Y:S01]  /*0250*/  IMAD.MOV.U32 R19, RZ, RZ, R6 ;  /* 0x000000ffff137224 */ /* 0x000fe200078e0006 */
[----:B------:R-:W-:-:S03]  /*0260*/  MOV R6, 0x400 ;  /* 0x0000040000067802 */ /* 0x000fc60000000f00 */
[----:B------:R-:W-:Y:S01]  /*0270*/  @!P2 IMAD.MOV R19, RZ, RZ, -R19 ;  /* 0x000000ffff13a224 */ /* 0x000fe200078e0a13 */
[----:B0-----:R-:W-:Y:S01]  /*0280*/  LEA R13, R13, R6, 0x18 ;  /* 0x000000060d0d7211 */ /* 0x001fe200078ec0ff */
[----:B------:R-:W-:Y:S01]  /*0290*/  IMAD.MOV.U32 R6, RZ, RZ, R2 ;  /* 0x000000ffff067224 */ /* 0x000fe200078e0002 */
[----:B-1----:R-:W-:-:S07]  /*02a0*/  @!P0 LOP3.LUT R19, RZ, R9, RZ, 0x33, !PT ;  /* 0x00000009ff138212 */ /* 0x002fce00078e33ff */
.L_x_9:
[----:B------:R-:W-:-:S13]  /*02b0*/  ISETP.GT.AND P0, PT, R6, R19, PT ;  /* 0x000000130600720c */ /* 0x000fda0003f04270 */
[----:B------:R-:W0:Y:S01]  /*02c0*/  @!P0 LDC.64 R10, c[0x0][0x380] ;  /* 0x0000e000ff0a8b82 */ /* 0x000e220000000a00 */
[----:B------:R-:W-:-:S04]  /*02d0*/  @!P0 IMAD R9, R5, UR4, R6 ;  /* 0x0000000405098c24 */ /* 0x000fc8000f8e0206 */
[----:B0-----:R-:W-:-:S06]  /*02e0*/  @!P0 IMAD.WIDE R10, R9, 0x4, R10 ;  /* 0x00000004090a8825 */ /* 0x001fcc00078e020a */
[----:B------:R-:W2:Y:S01]  /*02f0*/  @!P0 LDG.E R10, desc[UR6][R10.64] ;  /* 0x000000060a0a8981 */ /* 0x000ea2000c1e1900 */
[----:B-1----:R-:W-:Y:S02]  /*0300*/  IMAD.MOV.U32 R8, RZ, RZ, -0x319194d8 ;  /* 0xce6e6b28ff087424 */ /* 0x002fe400078e00ff */
[----:B------:R-:W-:Y:S02]  /*0310*/  IMAD R15, R6, 0x4, R13 ;  /* 0x00000004060f7824 */ /* 0x000fe400078e020d */
[----:B------:R-:W-:Y:S02]  /*0320*/  IMAD.U32 R9, RZ, RZ, UR4 ;  /* 0x00000004ff097e24 */ /* 0x000fe4000f8e00ff */
[----:B------:R-:W-:Y:S02]  /*0330*/  IMAD.IADD R6, R17, 0x1, R6 ;  /* 0x0000000111067824 */ /* 0x000fe400078e0206 */
[----:B--2---:R-:W-:-:S03]  /*0340*/  @!P0 FMUL R8, R10, 0.125 ;  /* 0x3e0000000a088820 */ /* 0x004fc60000400000 */
[----:B------:R-:W-:Y:S02]  /*0350*/  ISETP.GE.AND P0, PT, R6, R9, PT ;  /* 0x000000090600720c */ /* 0x000fe40003f06270 */
[----:B------:R1:W-:Y:S11]  /*0360*/  STS [R15], R8 ;  /* 0x000000080f007388 */ /* 0x0003f60000000800 */
[----:B------:R-:W-:Y:S05]  /*0370*/  @!P0 BRA `(.L_x_9) ;  /* 0xfffffffc00cc8947 */ /* 0x000fea000383ffff */
.L_x_8:
[----:B------:R-:W-:Y:S05]  /*0380*/  BSYNC.RECONVERGENT B0 ;  /* 0x0000000000007941 */ /* 0x000fea0003800200 */
.L_x_7:
[----:B------:R-:W-:Y:S01]  /*0390*/  BAR.SYNC.DEFER_BLOCKING 0x0 ;  /* 0x0000000000007b1d */ /* 0x000fe20000010000 */
[----:B------:R-:W-:-:S05]  /*03a0*/  ISETP.GE.AND P0, PT, R2, R9, PT ;  /* 0x000000090200720c */ /* 0x000fca0003f06270 */
[----:B------:R-:W-:Y:S01]  /*03b0*/  BSSY.RECONVERGENT B0, `(.L_x_10) ;  /* 0x0000011000007945 */ /* 0x000fe20003800200 */
[----:B------:R2:W-:Y:S01]  /*03c0*/  STS [R0], R7 ;  /* 0x0000000700007388 */ /* 0x0005e20000000800 */
[----:B------:R-:W-:Y:S06]  /*03d0*/  BAR.SYNC.DEFER_BLOCKING 0x0 ;  /* 0x0000000000007b1d */ /* 0x000fec0000010000 */
[----:B------:R-:W-:Y:S05]  /*03e0*/  @P0 BRA `(.L_x_11) ;  /* 0x0000000000340947 */ /* 0x000fea0003800000 */
[----:B--2---:R2:W3:Y:S01]  /*03f0*/  LDS R7, [R0] ;  /* 0x0000000000077984 */ /* 0x0044e20000000800 */
[----:B------:R-:W4:Y:S01]  /*0400*/  LDC R11, c[0x0][0x360] ;  /* 0x0000d800ff0b7b82 */ /* 0x000f220000000800 */
[----:B------:R-:W-:Y:S01]  /*0410*/  BSSY.RECONVERGENT B1, `(.L_x_12) ;  /* 0x0000009000017945 */ /* 0x000fe20003800200 */
[----:B------:R-:W-:Y:S01]  /*0420*/  LEA R13, R3, R4, 0x18 ;  /* 0x00000004030d7211 */ /* 0x000fe200078ec0ff */
[----:B------:R-:W-:-:S07]  /*0430*/  IMAD.MOV.U32 R4, RZ, RZ, R2 ;  /* 0x000000ffff047224 */ /* 0x000fce00078e0002 */
.L_x_13:
[----:B------:R-:W-:Y:S01]  /*0440*/  IMAD R3, R4, 0x4, R13 ;  /* 0x0000000404037824 */ /* 0x000fe200078e020d */
[----:B----4-:R-:W-:-:S04]  /*0450*/  IADD3 R4, PT, PT, R11, R4, RZ ;  /* 0x000000040b047210 */ /* 0x010fc80007ffe0ff */
[----:B------:R-:W3:Y:S01]  /*0460*/  LDS R6, [R3] ;  /* 0x0000000003067984 */ /* 0x000ee20000000800 */
[----:B------:R-:W-:Y:S02]  /*0470*/  ISETP.GE.AND P0, PT, R4, R9, PT ;  /* 0x000000090400720c */ /* 0x000fe40003f06270 */
[----:B---3--:R-:W-:-:S11]  /*0480*/  FMNMX R7, R6, R7, !PT ;  /* 0x0000000706077209 */ /* 0x008fd60007800000 */
[----:B------:R-:W-:Y:S05]  /*0490*/  @!P0 BRA `(.L_x_13) ;  /* 0xfffffffc00e88947 */ /* 0x000fea000383ffff */
[----:B------:R-:W-:Y:S05]  /*04a0*/  BSYNC.RECONVERGENT B1 ;  /* 0x0000000000017941 */ /* 0x000fea0003800200 */
.L_x_12:
[----:B------:R3:W-:Y:S02]  /*04b0*/  STS [R0], R7 ;  /* 0x0000000700007388 */ /* 0x0007e40000000800 */
.L_x_11:
[----:B------:R-:W-:Y:S05]  /*04c0*/  BSYNC.RECONVERGENT B0 ;  /* 0x0000000000007941 */ /* 0x000fea0003800200 */
.L_x_10:
[----:B------:R-:W-:Y:S01]  /*04d0*/  BAR.SYNC.DEFER_BLOCKING 0x0 ;  /* 0x0000000000007b1d */ /* 0x000fe20000010000 */
[----:B------:R-:W-:-:S05]  /*04e0*/  ISETP.NE.AND P0, PT, R2, RZ, PT ;  /* 0x000000ff0200720c */ /* 0x000fca0003f05270 */
[----:B------:R-:W4:Y:S08]  /*04f0*/  LDCU UR8, c[0x0][0x360] ;  /* 0x00006c00ff0877ac */ /* 0x000f300008000800 */
[----:B------:R-:W5:Y:S01]  /*0500*/  @!P0 S2R R4, SR_CgaCtaId ;  /* 0x0000000000048919 */ /* 0x000f620000008800 */
[----:B------:R-:W-:Y:S01]  /*0510*/  @!P0 MOV R3, 0x400 ;  /* 0x0000040000038802 */ /* 0x000fe20000000f00 */
[----:B----4-:R-:W-:-:S03]  /*0520*/  UISETP.GE.U32.AND UP0, UPT, UR8, 0x2, UPT ;  /* 0x000000020800788c */ /* 0x010fc6000bf06070 */
[----:B-----5:R-:W-:-:S06]  /*0530*/  @!P0 LEA R6, R4, R3, 0x18 ;  /* 0x0000000304068211 */ /* 0x020fcc00078ec0ff */
[----:B------:R-:W-:Y:S05]  /*0540*/  BRA.U !UP0, `(.L_x_14) ;  /* 0x0000000108307547 */ /* 0x000fea000b800000 */
[----:B------:R-:W-:-:S07]  /*0550*/  IMAD.U32 R3, RZ, RZ, UR8 ;  /* 0x00000008ff037e24 */ /* 0x000fce000f8e00ff */
.L_x_15:
[----:B------:R-:W-:-:S04]  /*0560*/  SHF.R.U32.HI R9, RZ, 0x1, R3 ;  /* 0x00000001ff097819 */ /* 0x000fc80000011603 */
[----:B------:R-:W-:-:S13]  /*0570*/  ISETP.GE.U32.AND P1, PT, R2, R9, PT ;  /* 0x000000090200720c */ /* 0x000fda0003f26070 */
[----:B------:R-:W-:Y:S01]  /*0580*/  @!P1 IMAD R4, R9, 0x4, R0 ;  /* 0x0000000409049824 */ /* 0x000fe200078e0200 */
[----:B--23--:R-:W-:Y:S05]  /*0590*/  @!P1 LDS R7, [R0] ;  /* 0x0000000000079984 */ /* 0x00cfea0000000800 */
[----:B------:R-:W2:Y:S02]  /*05a0*/  @!P1 LDS R4, [R4] ;  /* 0x0000000004049984 */ /* 0x000ea40000000800 */
[----:B--2---:R-:W-:-:S05]  /*05b0*/  @!P1 FMNMX R7, R4, R7, !PT ;  /* 0x0000000704079209 */ /* 0x004fca0007800000 */
[----:B------:R4:W-:Y:S01]  /*05c0*/  @!P1 STS [R0], R7 ;  /* 0x0000000700009388 */ /* 0x0009e20000000800 */
[----:B------:R-:W-:Y:S01]  /*05d0*/  BAR.SYNC.DEFER_BLOCKING 0x0 ;  /* 0x0000000000007b1d */ /* 0x000fe20000010000 */
[----:B------:R-:W-:Y:S01]  /*05e0*/  ISETP.GT.U32.AND P1, PT, R3, 0x3, PT ;  /* 0x000000030300780c */ /* 0x000fe20003f24070 */
[----:B------:R-:W-:-:S12]  /*05f0*/  IMAD.MOV.U32 R3, RZ, RZ, R9 ;  /* 0x000000ffff037224 */ /* 0x000fd800078e0009 */
[----:B----4-:R-:W-:Y:S05]  /*0600*/  @P1 BRA `(.L_x_15) ;  /* 0xfffffffc00d41947 */ /* 0x010fea000383ffff */
.L_x_14:
[----:B------:R-:W4:Y:S01]  /*0610*/  @!P0 LDS R3, [R6+0x1004] ;  /* 0x0010040006038984 */ /* 0x000f220000000800 */
[----:B------:R-:W5:Y:S01]  /*0620*/  LDCU UR4, c[0x0][0x388] ;  /* 0x00007100ff0477ac */ /* 0x000f620008000800 */
[----:B------:R-:W-:Y:S01]  /*0630*/  MOV R12, 0x400 ;  /* 0x00000400000c7802 */ /* 0x000fe20000000f00 */
[----:B------:R-:W-:Y:S01]  /*0640*/  BSSY.RECONVERGENT B0, `(.L_x_16) ;  /* 0x000001f000007945 */ /* 0x000fe20003800200 */
[----:B-1----:R-:W1:Y:S03]  /*0650*/  S2R R15, SR_CgaCtaId ;  /* 0x00000000000f7919 */ /* 0x002e660000008800 */
[----:B--23--:R-:W-:Y:S01]  /*0660*/  VIADD R0, R12, 0x1404 ;  /* 0x000014040c007836 */ /* 0x00cfe20000000000 */
[----:B-----5:R-:W-:-:S04]  /*0670*/  ISETP.GE.AND P1, PT, R2, UR4, PT ;  /* 0x0000000402007c0c */ /* 0x020fc8000bf26270 */
[----:B-1----:R-:W-:Y:S01]  /*0680*/  LEA R7, R15, R0, 0x18 ;  /* 0x000000000f077211 */ /* 0x002fe200078ec0ff */
[----:B----4-:R1:W-:Y:S04]  /*0690*/  @!P0 STS [R6+0x1000], R3 ;  /* 0x0010000306008388 */ /* 0x0103e80000000800 */
[----:B------:R-:W-:Y:S01]  /*06a0*/  IMAD R0, R2, 0x4, R7 ;  /* 0x0000000402007824 */ /* 0x000fe200078e0207 */
[----:B------:R-:W-:Y:S06]  /*06b0*/  BAR.SYNC.DEFER_BLOCKING 0x0 ;  /* 0x0000000000007b1d */ /* 0x000fec0000010000 */
[----:B------:R-:W-:Y:S05]  /*06c0*/  @P1 BRA `(.L_x_17) ;  /* 0x0000000000581947 */ /* 0x000fea0003800000 */
[----:B------:R-:W2:Y:S01]  /*06d0*/  S2R R4, SR_CgaCtaId ;  /* 0x0000000000047919 */ /* 0x000ea20000008800 */
[----:B-1----:R-:W-:Y:S01]  /*06e0*/  MOV R3, 0x400 ;  /* 0x0000040000037802 */ /* 0x002fe20000000f00 */
[----:B------:R-:W-:Y:S02]  /*06f0*/  IMAD.MOV.U32 R11, RZ, RZ, 0x3bbb989d ;  /* 0x3bbb989dff0b7424 */ /* 0x000fe400078e00ff */
[----:B------:R-:W-:Y:S01]  /*0700*/  IMAD.MOV.U32 R10, RZ, RZ, 0x437c0000 ;  /* 0x437c0000ff0a7424 */ /* 0x000fe200078e00ff */
[----:B--2---:R-:W-:Y:S01]  /*0710*/  LEA R13, R4, R3, 0x18 ;  /* 0x00000003040d7211 */ /* 0x004fe200078ec0ff */
[----:B------:R-:W-:-:S04]  /*0720*/  IMAD.MOV.U32 R4, RZ, RZ, R2 ;  /* 0x000000ffff047224 */ /* 0x000fc800078e0002 */
[----:B------:R1:W2:Y:S03]  /*0730*/  LDS R3, [R13+0x1000] ;  /* 0x001000000d037984 */ /* 0x0002a60000000800 */
.L_x_18:
[C---:B---3--:R-:W-:Y:S02]  /*0740*/  IMAD R6, R4.reuse, 0x4, R13 ;  /* 0x0000000404067824 */ /* 0x048fe400078e020d */
[----:B------:R-:W-:-:S03]  /*0750*/  VIADD R4, R4, UR8 ;  /* 0x0000000804047c36 */ /* 0x000fc60008000000 */
[----:B------:R-:W2:Y:S02]  /*0760*/  LDS R8, [R6] ;  /* 0x0000000006087984 */ /* 0x000ea40000000800 */
[----:B------:R-:W-:Y:S01]  /*0770*/  ISETP.GE.AND P0, PT, R4, UR4, PT ;  /* 0x0000000404007c0c */ /* 0x000fe2000bf06270 */
[----:B--2---:R-:W-:-:S04]  /*0780*/  FADD R8, -R3, R8 ;  /* 0x0000000803087221 */ /* 0x004fc80000000100 */
[----:B------:R-:W-:-:S04]  /*0790*/  FFMA.SAT R7, R8, R11, 0.5 ;  /* 0x3f00000008077423 */ /* 0x000fc8000000200b */
[----:B------:R-:W-:-:S04]  /*07a0*/  FFMA.RM R7, R7, R10, 12582913 ;  /* 0x4b40000107077423 */ /* 0x000fc8000000400a */
[C---:B------:R-:W-:Y:S01]  /*07b0*/  FADD R9, R7.reuse, -12583039 ;  /* 0xcb40007f07097421 */ /* 0x040fe20000000000 */
[----:B------:R-:W-:-:S03]  /*07c0*/  IMAD.SHL.U32 R7, R7, 0x800000, RZ ;  /* 0x0080000007077824 */ /* 0x000fc600078e00ff */
[----:B------:R-:W-:-:S04]  /*07d0*/  FFMA R9, R8, 1.4426950216293334961, -R9 ;  /* 0x3fb8aa3b08097823 */ /* 0x000fc80000000809 */
[----:B------:R-:W-:-:S04]  /*07e0*/  FFMA R9, R8, 1.925963033500011079e-08, R9 ;  /* 0x32a5706008097823 */ /* 0x000fc80000000009 */
[----:B------:R-:W2:Y:S02]  /*07f0*/  MUFU.EX2 R8, R9 ;  /* 0x0000000900087308 */ /* 0x000ea40000000800 */
[----:B--2---:R-:W-:-:S05]  /*0800*/  FMUL R7, R7, R8 ;  /* 0x0000000807077220 */ /* 0x004fca0000400000 */
[----:B------:R3:W-:Y:S01]  /*0810*/  STS [R6], R7 ;  /* 0x0000000706007388 */ /* 0x0007e20000000800 */
[----:B------:R-:W-:Y:S05]  /*0820*/  @!P0 BRA `(.L_x_18) ;  /* 0xfffffffc00c48947 */ /* 0x000fea000383ffff */
.L_x_17:
[----:B------:R-:W-:Y:S05]  /*0830*/  BSYNC.RECONVERGENT B0 ;  /* 0x0000000000007941 */ /* 0x000fea0003800200 */
.L_x_16:
[----:B------:R-:W-:Y:S01]  /*0840*/  BAR.SYNC.DEFER_BLOCKING 0x0 ;  /* 0x0000000000007b1d */ /* 0x000fe20000010000 */
[----:B------:R-:W-:-:S05]  /*0850*/  ISETP.GE.AND P0, PT, R2, UR4, PT ;  /* 0x0000000402007c0c */ /* 0x000fca000bf06270 */
[----:B------:R-:W-:Y:S01]  /*0860*/  BSSY.RECONVERGENT B0, `(.L_x_19) ;  /* 0x0000010000007945 */ /* 0x000fe20003800200 */
[----:B------:R2:W-:Y:S01]  /*0870*/  STS [R0], RZ ;  /* 0x000000ff00007388 */ /* 0x0005e20000000800 */
[----:B------:R-:W-:Y:S06]  /*0880*/  BAR.SYNC.DEFER_BLOCKING 0x0 ;  /* 0x0000000000007b1d */ /* 0x000fec0000010000 */
[----:B------:R-:W-:Y:S05]  /*0890*/  @P0 BRA `(.L_x_20) ;  /* 0x0000000000300947 */ /* 0x000fea0003800000 */
[----:B-1----:R1:W4:Y:S01]  /*08a0*/  LDS R3, [R0] ;  /* 0x0000000000037984 */ /* 0x0023220000000800 */
[----:B------:R-:W-:Y:S01]  /*08b0*/  BSSY.RECONVERGENT B1, `(.L_x_21) ;  /* 0x0000009000017945 */ /* 0x000fe20003800200 */
[----:B------:R-:W-:Y:S01]  /*08c0*/  LEA R15, R15, R12, 0x18 ;  /* 0x0000000c0f0f7211 */ /* 0x000fe200078ec0ff */
[----:B------:R-:W-:-:S07]  /*08d0*/  IMAD.MOV.U32 R4, RZ, RZ, R2 ;  /* 0x000000ffff047224 */ /* 0x000fce00078e0002 */
.L_x_22:
[C---:B---3--:R-:W-:Y:S01]  /*08e0*/  IMAD R6, R4.reuse, 0x4, R15 ;  /* 0x0000000404067824 */ /* 0x048fe200078e020f */
[----:B------:R-:W-:-:S04]  /*08f0*/  IADD3 R4, PT, PT, R4, UR8, RZ ;  /* 0x0000000804047c10 */ /* 0x000fc8000fffe0ff */
[----:B------:R-:W-:Y:S01]  /*0900*/  ISETP.GE.AND P0, PT, R4, UR4, PT ;  /* 0x0000000404007c0c */ /* 0x000fe2000bf06270 */
[----:B------:R-:W4:Y:S02]  /*0910*/  LDS R6, [R6] ;  /* 0x0000000006067984 */ /* 0x000f240000000800 */
[----:B----4-:R-:W-:-:S10]  /*0920*/  FADD R3, R6, R3 ;  /* 0x0000000306037221 */ /* 0x010fd40000000000 */
[----:B------:R-:W-:Y:S05]  /*0930*/  @!P0 BRA `(.L_x_22) ;  /* 0xfffffffc00e88947 */ /* 0x000fea000383ffff */
[----:B------:R-:W-:Y:S05]  /*0940*/  BSYNC.RECONVERGENT B1 ;  /* 0x0000000000017941 */ /* 0x000fea0003800200 */
.L_x_21:
[----:B------:R4:W-:Y:S02]  /*0950*/  STS [R0], R3 ;  /* 0x0000000300007388 */ /* 0x0009e40000000800 */
.L_x_20:
[----:B------:R-:W-:Y:S05]  /*0960*/  BSYNC.RECONVERGENT B0 ;  /* 0x0000000000007941 */ /* 0x000fea0003800200 */
.L_x_19:
[----:B------:R-:W-:Y:S01]  /*0970*/  BAR.SYNC.DEFER_BLOCKING 0x0 ;  /* 0x0000000000007b1d */ /* 0x000fe20000010000 */
[----:B------:R-:W-:Y:S01]  /*0980*/  ISETP.NE.AND P0, PT, R2, RZ, PT ;  /* 0x000000ff0200720c */ /* 0x000fe20003f05270 */
[----:B------:R-:W-:-:S12]  /*0990*/  UISETP.GE.U32.AND UP0, UPT, UR8, 0x2, UPT ;  /* 0x000000020800788c */ /* 0x000fd8000bf06070 */
[----:B------:R-:W5:Y:S01]  /*09a0*/  @!P0 S2R R4, SR_CgaCtaId ;  /* 0x0000000000048919 */ /* 0x000f620000008800 */
[----:B-1--4-:R-:W-:-:S04]  /*09b0*/  @!P0 MOV R3, 0x400 ;  /* 0x0000040000038802 */ /* 0x012fc80000000f00 */
[----:B-----5:R-:W-:Y:S01]  /*09c0*/  @!P0 LEA R11, R4, R3, 0x18 ;  /* 0x00000003040b8211 */ /* 0x020fe200078ec0ff */
[----:B------:R-:W-:Y:S06]  /*09d0*/  BRA.U !UP0, `(.L_x_23) ;  /* 0x0000000108307547 */ /* 0x000fec000b800000 */
[----:B------:R-:W-:-:S07]  /*09e0*/  IMAD.U32 R3, RZ, RZ, UR8 ;  /* 0x00000008ff037e24 */ /* 0x000fce000f8e00ff */
.L_x_24:
[----:B------:R-:W-:-:S04]  /*09f0*/  SHF.R.U32.HI R9, RZ, 0x1, R3 ;  /* 0x00000001ff097819 */ /* 0x000fc80000011603 */
[----:B------:R-:W-:-:S13]  /*0a00*/  ISETP.GE.U32.AND P1, PT, R2, R9, PT ;  /* 0x000000090200720c */ /* 0x000fda0003f26070 */
[----:B------:R-:W-:Y:S01]  /*0a10*/  @!P1 IMAD R4, R9, 0x4, R0 ;  /* 0x0000000409049824 */ /* 0x000fe200078e0200 */
[----:B---3--:R-:W-:Y:S05]  /*0a20*/  @!P1 LDS R7, [R0] ;  /* 0x0000000000079984 */ /* 0x008fea0000000800 */
[----:B------:R-:W1:Y:S02]  /*0a30*/  @!P1 LDS R4, [R4] ;  /* 0x0000000004049984 */ /* 0x000e640000000800 */
[----:B-1----:R-:W-:-:S05]  /*0a40*/  @!P1 FADD R7, R4, R7 ;  /* 0x0000000704079221 */ /* 0x002fca0000000000 */
[----:B------:R1:W-:Y:S01]  /*0a50*/  @!P1 STS [R0], R7 ;  /* 0x0000000700009388 */ /* 0x0003e20000000800 */
[----:B------:R-:W-:Y:S01]  /*0a60*/  BAR.SYNC.DEFER_BLOCKING 0x0 ;  /* 0x0000000000007b1d */ /* 0x000fe20000010000 */
[----:B------:R-:W-:Y:S01]  /*0a70*/  ISETP.GT.U32.AND P1, PT, R3, 0x3, PT ;  /* 0x000000030300780c */ /* 0x000fe20003f24070 */
[----:B------:R-:W-:-:S12]  /*0a80*/  IMAD.MOV.U32 R3, RZ, RZ, R9 ;  /* 0x000000ffff037224 */ /* 0x000fd800078e0009 */
[----:B-1----:R-:W-:Y:S05]  /*0a90*/  @P1 BRA `(.L_x_24) ;  /* 0xfffffffc00d41947 */ /* 0x002fea000383ffff */
.L_x_23:
[----:B------:R-:W-:Y:S06]  /*0aa0*/  BAR.SYNC.DEFER_BLOCKING 0x0 ;  /* 0x0000000000007b1d */ /* 0x000fec0000010000 */
[----:B------:R-:W1:Y:S01]  /*0ab0*/  LDCU UR4, c[0x0][0x388] ;  /* 0x00007100ff0477ac */ /* 0x000e620008000800 */
[----:B--2---:R-:W2:Y:S01]  /*0ac0*/  @!P0 LDS R0, [R11+0x1404] ;  /* 0x001404000b008984 */ /* 0x004ea20000000800 */
[----:B-1----:R-:W-:-:S03]  /*0ad0*/  ISETP.GE.AND P1, PT, R2, UR4, PT ;  /* 0x0000000402007c0c */ /* 0x002fc6000bf26270 */
[----:B--2---:R1:W-:Y:S01]  /*0ae0*/  @!P0 STS [R11+0x1804], R0 ;  /* 0x001804000b008388 */ /* 0x0043e20000000800 */
[----:B------:R-:W-:Y:S09]  /*0af0*/  BAR.SYNC.DEFER_BLOCKING 0x0 ;  /* 0x0000000000007b1d */ /* 0x000ff20000010000 */
[----:B------:R-:W-:Y:S05]  /*0b00*/  @P1 EXIT ;  /* 0x000000000000194d */ /* 0x000fea0003800000 */
[----:B------:R-:W2:Y:S01]  /*0b10*/  S2UR UR5, SR_CgaCtaId ;  /* 0x00000000000579c3 */ /* 0x000ea20000008800 */
[----:B------:R-:W-:-:S07]  /*0b20*/  UMOV UR4, 0x400 ;  /* 0x0000040000047882 */ /* 0x000fce0000000000 */
[----:B---3--:R-:W3:Y:S01]  /*0b30*/  LDC.64 R6, c[0x0][0x380] ;  /* 0x0000e000ff067b82 */ /* 0x008ee20000000a00 */
[----:B--2---:R-:W-:Y:S01]  /*0b40*/  ULEA UR4, UR5, UR4, 0x18 ;  /* 0x0000000405047291 */ /* 0x004fe2000f8ec0ff */
[----:B------:R-:W2:Y:S08]  /*0b50*/  LDCU UR5, c[0x0][0x388] ;  /* 0x00007100ff0577ac */ /* 0x000eb00008000800 */
[----:B------:R-:W4:Y:S03]  /*0b60*/  LDS R3, [UR4+0x1804] ;  /* 0x00180404ff037984 */ /* 0x000f260008000800 */
.L_x_27:
[----:B-1----:R-:W-:Y:S01]  /*0b70*/  LEA R0, R2, UR4, 0x2 ;  /* 0x0000000402007c11 */ /* 0x002fe2000f8e10ff */
[----:B----4-:R-:W1:Y:S01]  /*0b80*/  MUFU.RCP R4, R3 ;  /* 0x0000000300047308 */ /* 0x010e620000001000 */
[----:B------:R-:W-:Y:S04]  /*0b90*/  BSSY.RECONVERGENT B0, `(.L_x_25) ;  /* 0x000000c000007945 */ /* 0x000fe80003800200 */
[----:B------:R-:W4:Y:S01]  /*0ba0*/  LDS R0, [R0] ;  /* 0x0000000000007984 */ /* 0x000f220000000800 */
[----:B01----:R-:W-:-:S04]  /*0bb0*/  FFMA R9, -R3, R4, 1 ;  /* 0x3f80000003097423 */ /* 0x003fc80000000104 */
[----:B------:R-:W-:Y:S01]  /*0bc0*/  FFMA R9, R4, R9, R4 ;  /* 0x0000000904097223 */ /* 0x000fe20000000004 */
[----:B----4-:R-:W1:Y:S03]  /*0bd0*/  FCHK P0, R0, R3 ;  /* 0x0000000300007302 */ /* 0x010e660000000000 */
[----:B------:R-:W-:-:S04]  /*0be0*/  FFMA R4, R0, R9, RZ ;  /* 0x0000000900047223 */ /* 0x000fc800000000ff */
[----:B------:R-:W-:-:S04]  /*0bf0*/  FFMA R8, -R3, R4, R0 ;  /* 0x0000000403087223 */ /* 0x000fc80000000100 */
[----:B------:R-:W-:Y:S01]  /*0c00*/  FFMA R11, R9, R8, R4 ;  /* 0x00000008090b7223 */ /* 0x000fe20000000004 */
[----:B-1----:R-:W-:Y:S06]  /*0c10*/  @!P0 BRA `(.L_x_26) ;  /* 0x00000000000c8947 */ /* 0x002fec0003800000 */
[----:B------:R-:W-:-:S07]  /*0c20*/  MOV R4, 0xc40 ;  /* 0x00000c4000047802 */ /* 0x000fce0000000f00 */
[----:B0-23--:R-:W-:Y:S05]  /*0c30*/  CALL.REL.NOINC `($__internal_0_$__cuda_sm3x_div_rn_noftz_f32_slowpath) ;  /* 0x0000000000247944 */ /* 0x00dfea0003c00000 */
[----:B------:R-:W-:-:S07]  /*0c40*/  IMAD.MOV.U32 R11, RZ, RZ, R0 ;  /* 0x000000ffff0b7224 */ /* 0x000fce00078e0000 */
.L_x_26:
[----:B--2---:R-:W-:Y:S05]  /*0c50*/  BSYNC.RECONVERGENT B0 ;  /* 0x0000000000007941 */ /* 0x004fea0003800200 */
.L_x_25:
[----:B0-----:R-:W-:Y:S02]  /*0c60*/  IMAD R9, R5, UR5, R2 ;  /* 0x0000000505097c24 */ /* 0x001fe4000f8e0202 */
[----:B------:R-:W-:Y:S02]  /*0c70*/  VIADD R2, R2, UR8 ;  /* 0x0000000802027c36 */ /* 0x000fe40008000000 */
[----:B---3--:R-:W-:-:S03]  /*0c80*/  IMAD.WIDE R8, R9, 0x4, R6 ;  /* 0x0000000409087825 */ /* 0x008fc600078e0206 */
[----:B------:R-:W-:Y:S02]  /*0c90*/  ISETP.GE.AND P0, PT, R2, UR5, PT ;  /* 0x0000000502007c0c */ /* 0x000fe4000bf06270 */
[----:B------:R0:W-:Y:S11]  /*0ca0*/  STG.E desc[UR6][R8.64], R11 ;  /* 0x0000000b08007986 */ /* 0x0001f6000c101906 */
[----:B------:R-:W-:Y:S05]  /*0cb0*/  @!P0 BRA `(.L_x_27) ;  /* 0xfffffffc00ac8947 */ /* 0x000fea000383ffff */
[----:B------:R-:W-:Y:S05]  /*0cc0*/  EXIT ;  /* 0x000000000000794d */ /* 0x000fea0003800000 */
        .weak           $__internal_0_$__cuda_sm3x_div_rn_noftz_f32_slowpath
        .type           $__internal_0_$__cuda_sm3x_div_rn_noftz_f32_slowpath,@function
        .size           $__internal_0_$__cuda_sm3x_div_rn_noftz_f32_slowpath,(.L_x_71 - $__internal_0_$__cuda_sm3x_div_rn_noftz_f32_slowpath)
$__internal_0_$__cuda_sm3x_div_rn_noftz_f32_slowpath:
[--C-:B------:R-:W-:Y:S01]  /*0cd0*/  SHF.R.U32.HI R9, RZ, 0x17, R3.reuse ;  /* 0x00000017ff097819 */ /* 0x100fe20000011603 */
[----:B------:R-:W-:Y:S01]  /*0ce0*/  BSSY.RECONVERGENT B1, `(.L_x_28) ;  /* 0x0000064000017945 */ /* 0x000fe20003800200 */
[--C-:B------:R-:W-:Y:S01]  /*0cf0*/  SHF.R.U32.HI R8, RZ, 0x17, R0.reuse ;  /* 0x00000017ff087819 */ /* 0x100fe20000011600 */
[----:B------:R-:W-:Y:S01]  /*0d00*/  IMAD.MOV.U32 R10, RZ, RZ, R0 ;  /* 0x000000ffff0a7224 */ /* 0x000fe200078e0000 */
[----:B------:R-:W-:Y:S01]  /*0d10*/  LOP3.LUT R9, R9, 0xff, RZ, 0xc0, !PT ;  /* 0x000000ff09097812 */ /* 0x000fe200078ec0ff */
[----:B------:R-:W-:Y:S01]  /*0d20*/  IMAD.MOV.U32 R11, RZ, RZ, R3 ;  /* 0x000000ffff0b7224 */ /* 0x000fe200078e0003 */
[----:B------:R-:W-:-:S03]  /*0d30*/  LOP3.LUT R14, R8, 0xff, RZ, 0xc0, !PT ;  /* 0x000000ff080e7812 */ /* 0x000fc600078ec0ff */
[----:B------:R-:W-:Y:S02]  /*0d40*/  VIADD R12, R9, 0xffffffff ;  /* 0xffffffff090c7836 */ /* 0x000fe40000000000 */
[----:B------:R-:W-:-:S03]  /*0d50*/  VIADD R13, R14, 0xffffffff ;  /* 0xffffffff0e0d7836 */ /* 0x000fc60000000000 */
[----:B------:R-:W-:-:S04]  /*0d60*/  ISETP.GT.U32.AND P0, PT, R12, 0xfd, PT ;  /* 0x000000fd0c00780c */ /* 0x000fc80003f04070 */
[----:B------:R-:W-:-:S13]  /*0d70*/  ISETP.GT.U32.OR P0, PT, R13, 0xfd, P0 ;  /* 0x000000fd0d00780c */ /* 0x000fda0000704470 */
[----:B------:R-:W-:Y:S01]  /*0d80*/  @!P0 IMAD.MOV.U32 R8, RZ, RZ, RZ ;  /* 0x000000ffff088224 */ /* 0x000fe200078e00ff */
[----:B------:R-:W-:Y:S06]  /*0d90*/  @!P0 BRA `(.L_x_29) ;  /* 0x00000000005c8947 */ /* 0x000fec0003800000 */
[----:B------:R-:W-:Y:S02]  /*0da0*/  FSETP.GTU.FTZ.AND P1, PT, |R3|, +INF , PT ;  /* 0x7f8000000300780b */ /* 0x000fe40003f3c200 */
[----:B------:R-:W-:-:S04]  /*0db0*/  FSETP.GTU.FTZ.AND P0, PT, |R0|, +INF , PT ;  /* 0x7f8000000000780b */ /* 0x000fc80003f1c200 */
[----:B------:R-:W-:-:S13]  /*0dc0*/  PLOP3.LUT P0, PT, P0, P1, PT, 0xf8, 0x8f ;  /* 0x00000000008f781c */ /* 0x000fda0000703f70 */
[----:B------:R-:W-:Y:S05]  /*0dd0*/  @P0 BRA `(.L_x_30) ;  /* 0x00000004004c0947 */ /* 0x000fea0003800000 */
[----:B------:R-:W-:-:S13]  /*0de0*/  LOP3.LUT P0, RZ, R11, 0x7fffffff, R10, 0xc8, !PT ;  /* 0x7fffffff0bff7812 */ /* 0x000fda000780c80a */
[----:B------:R-:W-:Y:S05]  /*0df0*/  @!P0 BRA `(.L_x_31) ;  /* 0x00000004003c8947 */ /* 0x000fea0003800000 */
[C---:B------:R-:W-:Y:S02]  /*0e00*/  FSETP.NEU.FTZ.AND P2, PT, |R0|.reuse, +INF , PT ;  /* 0x7f8000000000780b */ /* 0x040fe40003f5d200 */
[----:B------:R-:W-:Y:S02]  /*0e10*/  FSETP.NEU.FTZ.AND P1, PT, |R3|, +INF , PT ;  /* 0x7f8000000300780b */ /* 0x000fe40003f3d200 */
[----:B------:R-:W-:-:S11]  /*0e20*/  FSETP.NEU.FTZ.AND P0, PT, |R0|, +INF , PT ;  /* 0x7f8000000000780b */ /* 0x000fd60003f1d200 */
[----:B------:R-:W-:Y:S05]  /*0e30*/  @!P1 BRA !P2, `(.L_x_31) ;  /* 0x00000004002c9947 */ /* 0x000fea0005000000 */
[----:B------:R-:W-:-:S04]  /*0e40*/  LOP3.LUT P2, RZ, R10, 0x7fffffff, RZ, 0xc0, !PT ;  /* 0x7fffffff0aff7812 */ /* 0x000fc8000784c0ff */
[----:B------:R-:W-:-:S13]  /*0e50*/  PLOP3.LUT P1, PT, P1, P2, PT, 0x2f, 0xf2 ;  /* 0x0000000000f2781c */ /* 0x000fda0000f24577 */
[----:B------:R-:W-:Y:S05]  /*0e60*/  @P1 BRA `(.L_x_32) ;  /* 0x0000000400181947 */ /* 0x000fea0003800000 */
[----:B------:R-:W-:-:S04]  /*0e70*/  LOP3.LUT P1, RZ, R11, 0x7fffffff, RZ, 0xc0, !PT ;  /* 0x7fffffff0bff7812 */ /* 0x000fc8000782c0ff */
[----:B------:R-:W-:-:S13]  /*0e80*/  PLOP3.LUT P0, PT, P0, P1, PT, 0x2f, 0xf2 ;  /* 0x0000000000f2781c */ /* 0x000fda0000702577 */
[----:B------:R-:W-:Y:S05]  /*0e90*/  @P0 BRA `(.L_x_33) ;  /* 0x0000000400000947 */ /* 0x000fea0003800000 */
[----:B------:R-:W-:Y:S02]  /*0ea0*/  ISETP.GE.AND P0, PT, R13, RZ, PT ;  /* 0x000000ff0d00720c */ /* 0x000fe40003f06270 */
[----:B------:R-:W-:-:S11]  /*0eb0*/  ISETP.GE.AND P1, PT, R12, RZ, PT ;  /* 0x000000ff0c00720c */ /* 0x000fd60003f26270 */
[----:B------:R-:W-:Y:S02]  /*0ec0*/  @P0 IMAD.MOV.U32 R8, RZ, RZ, RZ ;  /* 0x000000ffff080224 */ /* 0x000fe400078e00ff */
[----:B------:R-:W-:Y:S01]  /*0ed0*/  @!P0 FFMA R10, R0, 1.84467440737095516160e+19, RZ ;  /* 0x5f800000000a8823 */ /* 0x000fe200000000ff */
[----:B------:R-:W-:Y:S02]  /*0ee0*/  @!P0 IMAD.MOV.U32 R8, RZ, RZ, -0x40 ;  /* 0xffffffc0ff088424 */ /* 0x000fe400078e00ff */
[----:B------:R-:W-:-:S03]  /*0ef0*/  @!P1 FFMA R11, R3, 1.84467440737095516160e+19, RZ ;  /* 0x5f800000030b9823 */ /* 0x000fc600000000ff */
[----:B------:R-:W-:-:S07]  /*0f00*/  @!P1 IADD3 R8, PT, PT, R8, 0x40, RZ ;  /* 0x0000004008089810 */ /* 0x000fce0007ffe0ff */
.L_x_29:
[----:B------:R-:W-:Y:S01]  /*0f10*/  LEA R0, R9, 0xc0800000, 0x17 ;  /* 0xc080000009007811 */ /* 0x000fe200078eb8ff */
[----:B------:R-:W-:Y:S04]  /*0f20*/  BSSY.RECONVERGENT B2, `(.L_x_34) ;  /* 0x0000036000027945 */ /* 0x000fe80003800200 */
[----:B------:R-:W-:Y:S02]  /*0f30*/  IMAD.IADD R12, R11, 0x1, -R0 ;  /* 0x000000010b0c7824 */ /* 0x000fe400078e0a00 */
[----:B------:R-:W-:Y:S02]  /*0f40*/  VIADD R11, R14, 0xffffff81 ;  /* 0xffffff810e0b7836 */ /* 0x000fe40000000000 */
[----:B------:R-:W0:Y:S01]  /*0f50*/  MUFU.RCP R13, R12 ;  /* 0x0000000c000d7308 */ /* 0x000e220000001000 */
[----:B------:R-:W-:Y:S01]  /*0f60*/  FADD.FTZ R15, -R12, -RZ ;  /* 0x800000ff0c0f7221 */ /* 0x000fe20000010100 */
[C---:B------:R-:W-:Y:S01]  /*0f70*/  IMAD R0, R11.reuse, -0x800000, R10 ;  /* 0xff8000000b007824 */ /* 0x040fe200078e020a */
[----:B------:R-:W-:-:S05]  /*0f80*/  IADD3 R11, PT, PT, R11, 0x7f, -R9 ;  /* 0x0000007f0b0b7810 */ /* 0x000fca0007ffe809 */
[----:B------:R-:W-:Y:S02]  /*0f90*/  IMAD.IADD R11, R11, 0x1, R8 ;  /* 0x000000010b0b7824 */ /* 0x000fe400078e0208 */
[----:B0-----:R-:W-:-:S04]  /*0fa0*/  FFMA R14, R13, R15, 1 ;  /* 0x3f8000000d0e7423 */ /* 0x001fc8000000000f */
[----:B------:R-:W-:-:S04]  /*0fb0*/  FFMA R17, R13, R14, R13 ;  /* 0x0000000e0d117223 */ /* 0x000fc8000000000d */
[----:B------:R-:W-:-:S04]  /*0fc0*/  FFMA R10, R0, R17, RZ ;  /* 0x00000011000a7223 */ /* 0x000fc800000000ff */
[----:B------:R-:W-:-:S04]  /*0fd0*/  FFMA R13, R15, R10, R0 ;  /* 0x0000000a0f0d7223 */ /* 0x000fc80000000000 */
[----:B------:R-:W-:-:S04]  /*0fe0*/  FFMA R14, R17, R13, R10 ;  /* 0x0000000d110e7223 */ /* 0x000fc8000000000a */
[----:B------:R-:W-:-:S04]  /*0ff0*/  FFMA R15, R15, R14, R0 ;  /* 0x0000000e0f0f7223 */ /* 0x000fc80000000000 */
[----:B------:R-:W-:-:S05]  /*1000*/  FFMA R0, R17, R15, R14 ;  /* 0x0000000f11007223 */ /* 0x000fca000000000e */
[----:B------:R-:W-:-:S04]  /*1010*/  SHF.R.U32.HI R9, RZ, 0x17, R0 ;  /* 0x00000017ff097819 */ /* 0x000fc80000011600 */
[----:B------:R-:W-:-:S05]  /*1020*/  LOP3.LUT R9, R9, 0xff, RZ, 0xc0, !PT ;  /* 0x000000ff09097812 */ /* 0x000fca00078ec0ff */
[----:B------:R-:W-:-:S04]  /*1030*/  IMAD.IADD R12, R9, 0x1, R11 ;  /* 0x00000001090c7824 */ /* 0x000fc800078e020b */
[----:B------:R-:W-:-:S05]  /*1040*/  VIADD R8, R12, 0xffffffff ;  /* 0xffffffff0c087836 */ /* 0x000fca0000000000 */
[----:B------:R-:W-:-:S13]  /*1050*/  ISETP.GE.U32.AND P0, PT, R8, 0xfe, PT ;  /* 0x000000fe0800780c */ /* 0x000fda0003f06070 */
[----:B------:R-:W-:Y:S05]  /*1060*/  @!P0 BRA `(.L_x_35) ;  /* 0x0000000000808947 */ /* 0x000fea0003800000 */
[----:B------:R-:W-:-:S13]  /*1070*/  ISETP.GT.AND P0, PT, R12, 0xfe, PT ;  /* 0x000000fe0c00780c */ /* 0x000fda0003f04270 */
[----:B------:R-:W-:Y:S05]  /*1080*/  @P0 BRA `(.L_x_36) ;  /* 0x00000000006c0947 */ /* 0x000fea0003800000 */
[----:B------:R-:W-:-:S13]  /*1090*/  ISETP.GE.AND P0, PT, R12, 0x1, PT ;  /* 0x000000010c00780c */ /* 0x000fda0003f06270 */
[----:B------:R-:W-:Y:S05]  /*10a0*/  @P0 BRA `(.L_x_37) ;  /* 0x0000000000740947 */ /* 0x000fea0003800000 */
[----:B------:R-:W-:Y:S02]  /*10b0*/  ISETP.GE.AND P0, PT, R12, -0x18, PT ;  /* 0xffffffe80c00780c */ /* 0x000fe40003f06270 */
[----:B------:R-:W-:-:S11]  /*10c0*/  LOP3.LUT R0, R0, 0x80000000, RZ, 0xc0, !PT ;  /* 0x8000000000007812 */ /* 0x000fd600078ec0ff */
[----:B------:R-:W-:Y:S05]  /*10d0*/  @!P0 BRA `(.L_x_37) ;  /* 0x0000000000688947 */ /* 0x000fea0003800000 */
[CCC-:B------:R-:W-:Y:S01]  /*10e0*/  FFMA.RZ R8, R17.reuse, R15.reuse, R14.reuse ;  /* 0x0000000f11087223 */ /* 0x1c0fe2000000c00e */
[C---:B------:R-:W-:Y:S02]  /*10f0*/  VIADD R11, R12.reuse, 0x20 ;  /* 0x000000200c0b7836 */ /* 0x040fe40000000000 */
[CCC-:B------:R-:W-:Y:S01]  /*1100*/  FFMA.RM R9, R17.reuse, R15.reuse, R14.reuse ;  /* 0x0000000f11097223 */ /* 0x1c0fe2000000400e */
[----:B------:R-:W-:Y:S02]  /*1110*/  ISETP.NE.AND P2, PT, R12, RZ, PT ;  /* 0x000000ff0c00720c */ /* 0x000fe40003f45270 */
[----:B------:R-:W-:Y:S01]  /*1120*/  LOP3.LUT R10, R8, 0x7fffff, RZ, 0xc0, !PT ;  /* 0x007fffff080a7812 */ /* 0x000fe200078ec0ff */
[----:B------:R-:W-:Y:S01]  /*1130*/  FFMA.RP R8, R17, R15, R14 ;  /* 0x0000000f11087223 */ /* 0x000fe2000000800e */
[----:B------:R-:W-:Y:S01]  /*1140*/  ISETP.NE.AND P1, PT, R12, RZ, PT ;  /* 0x000000ff0c00720c */ /* 0x000fe20003f25270 */
[----:B------:R-:W-:Y:S01]  /*1150*/  IMAD.MOV R12, RZ, RZ, -R12 ;  /* 0x000000ffff0c7224 */ /* 0x000fe200078e0a0c */
[----:B------:R-:W-:-:S02]  /*1160*/  LOP3.LUT R10, R10, 0x800000, RZ, 0xfc, !PT ;  /* 0x008000000a0a7812 */ /* 0x000fc400078efcff */
[----:B------:R-:W-:Y:S02]  /*1170*/  FSETP.NEU.FTZ.AND P0, PT, R8, R9, PT ;  /* 0x000000090800720b */ /* 0x000fe40003f1d000 */
[----:B------:R-:W-:Y:S02]  /*1180*/  SHF.L.U32 R11, R10, R11, RZ ;  /* 0x0000000b0a0b7219 */ /* 0x000fe400000006ff */
[----:B------:R-:W-:Y:S02]  /*1190*/  SEL R9, R12, RZ, P2 ;  /* 0x000000ff0c097207 */ /* 0x000fe40001000000 */
[----:B------:R-:W-:Y:S02]  /*11a0*/  ISETP.NE.AND P1, PT, R11, RZ, P1 ;  /* 0x000000ff0b00720c */ /* 0x000fe40000f25270 */
[----:B------:R-:W-:Y:S02]  /*11b0*/  SHF.R.U32.HI R9, RZ, R9, R10 ;  /* 0x00000009ff097219 */ /* 0x000fe4000001160a */
[----:B------:R-:W-:-:S02]  /*11c0*/  PLOP3.LUT P0, PT, P0, P1, PT, 0xf8, 0x8f ;  /* 0x00000000008f781c */ /* 0x000fc40000703f70 */
[----:B------:R-:W-:Y:S02]  /*11d0*/  SHF.R.U32.HI R11, RZ, 0x1, R9 ;  /* 0x00000001ff0b7819 */ /* 0x000fe40000011609 */
[----:B------:R-:W-:-:S04]  /*11e0*/  SEL R8, RZ, 0x1, !P0 ;  /* 0x00000001ff087807 */ /* 0x000fc80004000000 */
[----:B------:R-:W-:-:S04]  /*11f0*/  LOP3.LUT R8, R8, 0x1, R11, 0xf8, !PT ;  /* 0x0000000108087812 */ /* 0x000fc800078ef80b */
[----:B------:R-:W-:-:S05]  /*1200*/  LOP3.LUT R8, R8, R9, RZ, 0xc0, !PT ;  /* 0x0000000908087212 */ /* 0x000fca00078ec0ff */
[----:B------:R-:W-:-:S05]  /*1210*/  IMAD.IADD R11, R11, 0x1, R8 ;  /* 0x000000010b0b7824 */ /* 0x000fca00078e0208 */
[----:B------:R-:W-:Y:S01]  /*1220*/  LOP3.LUT R0, R11, R0, RZ, 0xfc, !PT ;  /* 0x000000000b007212 */ /* 0x000fe200078efcff */
[----:B------:R-:W-:Y:S06]  /*1230*/  BRA `(.L_x_37) ;  /* 0x0000000000107947 */ /* 0x000fec0003800000 */
.L_x_36:
[----:B------:R-:W-:-:S04]  /*1240*/  LOP3.LUT R0, R0, 0x80000000, RZ, 0xc0, !PT ;  /* 0x8000000000007812 */ /* 0x000fc800078ec0ff */
[----:B------:R-:W-:Y:S01]  /*1250*/  LOP3.LUT R0, R0, 0x7f800000, RZ, 0xfc, !PT ;  /* 0x7f80000000007812 */ /* 0x000fe200078efcff */
[----:B------:R-:W-:Y:S06]  /*1260*/  BRA `(.L_x_37) ;  /* 0x0000000000047947 */ /* 0x000fec0003800000 */
.L_x_35:
[----:B------:R-:W-:-:S07]  /*1270*/  IMAD R0, R11, 0x800000, R0 ;  /* 0x008000000b007824 */ /* 0x000fce00078e0200 */
.L_x_37:
[----:B------:R-:W-:Y:S05]  /*1280*/  BSYNC.RECONVERGENT B2 ;  /* 0x0000000000027941 */ /* 0x000fea0003800200 */
.L_x_34:
[----:B------:R-:W-:Y:S05]  /*1290*/  BRA `(.L_x_38) ;  /* 0x0000000000207947 */ /* 0x000fea0003800000 */
.L_x_33:
[----:B------:R-:W-:-:S04]  /*12a0*/  LOP3.LUT R0, R11, 0x80000000, R10, 0x48, !PT ;  /* 0x800000000b007812 */ /* 0x000fc800078e480a */
[----:B------:R-:W-:Y:S01]  /*12b0*/  LOP3.LUT R0, R0, 0x7f800000, RZ, 0xfc, !PT ;  /* 0x7f80000000007812 */ /* 0x000fe200078efcff */
[----:B------:R-:W-:Y:S06]  /*12c0*/  BRA `(.L_x_38) ;  /* 0x0000000000147947 */ /* 0x000fec0003800000 */
.L_x_32:
[----:B------:R-:W-:Y:S01]  /*12d0*/  LOP3.LUT R0, R11, 0x80000000, R10, 0x48, !PT ;  /* 0x800000000b007812 */ /* 0x000fe200078e480a */
[----:B------:R-:W-:Y:S06]  /*12e0*/  BRA `(.L_x_38) ;  /* 0x00000000000c7947 */ /* 0x000fec0003800000 */
.L_x_31:
[----:B------:R-:W0:Y:S01]  /*12f0*/  MUFU.RSQ R0, -QNAN ;  /* 0xffc0000000007908 */ /* 0x000e220000001400 */
[----:B------:R-:W-:Y:S05]  /*1300*/  BRA `(.L_x_38) ;  /* 0x0000000000047947 */ /* 0x000fea0003800000 */
.L_x_30:
[----:B------:R-:W-:-:S07]  /*1310*/  FADD.FTZ R0, R0, R3 ;  /* 0x0000000300007221 */ /* 0x000fce0000010000 */
.L_x_38:
[----:B------:R-:W-:Y:S05]  /*1320*/  BSYNC.RECONVERGENT B1 ;  /* 0x0000000000017941 */ /* 0x000fea0003800200 */
.L_x_28:
[----:B------:R-:W-:Y:S02]  /*1330*/  IMAD.MOV.U32 R8, RZ, RZ, R4 ;  /* 0x000000ffff087224 */ /* 0x000fe400078e0004 */
[----:B------:R-:W-:-:S04]  /*1340*/  IMAD.MOV.U32 R9, RZ, RZ, 0x0 ;  /* 0x00000000ff097424 */ /* 0x000fc800078e00ff */
[----:B0-----:R-:W-:Y:S05]  /*1350*/  RET.REL.NODEC R8 `(_Z21kernel2_softmax_layerPfi) ;  /* 0xffffffec08287950 */ /* 0x001fea0003c3ffff */
.L_x_39:
        /* <DEDUP_REMOVED lines=10> */
.L_x_71:


//--------------------- .text._Z27kernel1_normalization_layerPfPKfS1_if --------------------------
	.section	.text._Z27kernel1_normalization_layerPfPKfS1_if,"ax",@progbits
	.align	128
        .global         _Z27kernel1_normalization_layerPfPKfS1_if
        .type           _Z27kernel1_normalization_layerPfPKfS1_if,@function
        .size           _Z27kernel1_normalization_layerPfPKfS1_if,(.L_x_72 - _Z27kernel1_normalization_layerPfPKfS1_if)
        .other          _Z27kernel1_normalization_layerPfPKfS1_if,@"STO_CUDA_ENTRY STV_DEFAULT"
_Z27kernel1_normalization_layerPfPKfS1_if:
.text._Z27kernel1_normalization_layerPfPKfS1_if:
[----:B------:R-:W-:Y:S01]  /*0000*/  LDC R1, c[0x0][0x37c] ;  /* 0x0000df00ff017b82 */ /* 0x000fe20000000800 */
[----:B------:R-:W0:Y:S07]  /*0010*/  S2R R2, SR_TID.X ;  /* 0x0000000000027919 */ /* 0x000e2e0000002100 */
[----:B------:R-:W0:Y:S01]  /*0020*/  LDC R11, c[0x0][0x398] ;  /* 0x0000e600ff0b7b82 */ /* 0x000e220000000800 */
[----:B------:R-:W1:Y:S01]  /*0030*/  LDCU.64 UR6, c[0x0][0x358] ;  /* 0x00006b00ff0677ac */ /* 0x000e620008000a00 */
[----:B------:R-:W-:Y:S01]  /*0040*/  BSSY.RECONVERGENT B0, `(.L_x_40) ;  /* 0x0000010000007945 */ /* 0x000fe20003800200 */
[----:B------:R-:W-:-:S05]  /*0050*/  IMAD.MOV.U32 R3, RZ, RZ, RZ ;  /* 0x000000ffff037224 */ /* 0x000fca00078e00ff */
[----:B------:R-:W2:Y:S01]  /*0060*/  S2UR UR8, SR_CTAID.X ;  /* 0x00000000000879c3 */ /* 0x000ea20000002500 */
[----:B0-----:R-:W-:-:S13]  /*0070*/  ISETP.GE.AND P0, PT, R2, R11, PT ;  /* 0x0000000b0200720c */ /* 0x001fda0003f06270 */
[----:B-12---:R-:W-:Y:S05]  /*0080*/  @P0 BRA `(.L_x_41) ;  /* 0x00000000002c0947 */ /* 0x006fea0003800000 */
[----:B------:R-:W0:Y:S01]  /*0090*/  LDC R9, c[0x0][0x360] ;  /* 0x0000d800ff097b82 */ /* 0x000e220000000800 */
[----:B------:R-:W-:Y:S02]  /*00a0*/  IMAD.MOV.U32 R3, RZ, RZ, RZ ;  /* 0x000000ffff037224 */ /* 0x000fe400078e00ff */
[----:B------:R-:W-:-:S05]  /*00b0*/  IMAD.MOV.U32 R0, RZ, RZ, R2 ;  /* 0x000000ffff007224 */ /* 0x000fca00078e0002 */
[----:B------:R-:W1:Y:S02]  /*00c0*/  LDC.64 R6, c[0x0][0x380] ;  /* 0x0000e000ff067b82 */ /* 0x000e640000000a00 */
.L_x_42:
[----:B------:R-:W-:-:S04]  /*00d0*/  IMAD R5, R11, UR8, R0 ;  /* 0x000000080b057c24 */ /* 0x000fc8000f8e0200 */
[----:B-1----:R-:W-:-:S06]  /*00e0*/  IMAD.WIDE R4, R5, 0x4, R6 ;  /* 0x0000000405047825 */ /* 0x002fcc00078e0206 */
[----:B------:R-:W2:Y:S01]  /*00f0*/  LDG.E R4, desc[UR6][R4.64] ;  /* 0x0000000604047981 */ /* 0x000ea2000c1e1900 */
[----:B0-----:R-:W-:-:S05]  /*0100*/  IMAD.IADD R0, R9, 0x1, R0 ;  /* 0x0000000109007824 */ /* 0x001fca00078e0200 */
[----:B------:R-:W-:Y:S01]  /*0110*/  ISETP.GE.AND P0, PT, R0, R11, PT ;  /* 0x0000000b0000720c */ /* 0x000fe20003f06270 */
[----:B--2---:R-:W-:-:S12]  /*0120*/  FADD R3, R4, R3 ;  /* 0x0000000304037221 */ /* 0x004fd80000000000 */
[----:B------:R-:W-:Y:S05]  /*0130*/  @!P0 BRA `(.L_x_42) ;  /* 0xfffffffc00e48947 */ /* 0x000fea000383ffff */
.L_x_41:
[----:B------:R-:W-:Y:S05]  /*0140*/  BSYNC.RECONVERGENT B0 ;  /* 0x0000000000007941 */ /* 0x000fea0003800200 */
.L_x_40:
[----:B------:R-:W0:Y:S01]  /*0150*/  S2UR UR5, SR_CgaCtaId ;  /* 0x00000000000579c3 */ /* 0x000e220000008800 */
[----:B------:R-:W-:Y:S01]  /*0160*/  UMOV UR4, 0x400 ;  /* 0x0000040000047882 */ /* 0x000fe20000000000 */
[----:B------:R-:W1:Y:S01]  /*0170*/  LDCU UR9, c[0x0][0x360] ;  /* 0x00006c00ff0977ac */ /* 0x000e620008000800 */
[----:B------:R-:W-:Y:S01]  /*0180*/  ISETP.NE.AND P1, PT, R2, RZ, PT ;  /* 0x000000ff0200720c */ /* 0x000fe20003f25270 */
[----:B-1----:R-:W-:Y:S02]  /*0190*/  UISETP.GE.U32.AND UP0, UPT, UR9, 0x2, UPT ;  /* 0x000000020900788c */ /* 0x002fe4000bf06070 */
[----:B0-----:R-:W-:-:S06]  /*01a0*/  ULEA UR4, UR5, UR4, 0x18 ;  /* 0x0000000405047291 */ /* 0x001fcc000f8ec0ff */
[----:B------:R-:W-:-:S05]  /*01b0*/  LEA R4, R2, UR4, 0x2 ;  /* 0x0000000402047c11 */ /* 0x000fca000f8e10ff */
[----:B------:R0:W-:Y:S01]  /*01c0*/  STS [R4], R3 ;  /* 0x0000000304007388 */ /* 0x0001e20000000800 */
[----:B------:R-:W-:Y:S06]  /*01d0*/  BAR.SYNC.DEFER_BLOCKING 0x0 ;  /* 0x0000000000007b1d */ /* 0x000fec0000010000 */
[----:B------:R-:W-:Y:S05]  /*01e0*/  BRA.U !UP0, `(.L_x_43) ;  /* 0x0000000108307547 */ /* 0x000fea000b800000 */
[----:B------:R-:W-:-:S07]  /*01f0*/  IMAD.U32 R0, RZ, RZ, UR9 ;  /* 0x00000009ff007e24 */ /* 0x000fce000f8e00ff */
.L_x_44:
[----:B------:R-:W-:-:S04]  /*0200*/  SHF.R.U32.HI R7, RZ, 0x1, R0 ;  /* 0x00000001ff077819 */ /* 0x000fc80000011600 */
[----:B------:R-:W-:-:S13]  /*0210*/  ISETP.GE.U32.AND P0, PT, R2, R7, PT ;  /* 0x000000070200720c */ /* 0x000fda0003f06070 */
[----:B0-----:R-:W-:Y:S01]  /*0220*/  @!P0 LEA R3, R7, R4, 0x2 ;  /* 0x0000000407038211 */ /* 0x001fe200078e10ff */
[----:B------:R-:W-:Y:S05]  /*0230*/  @!P0 LDS R6, [R4] ;  /* 0x0000000004068984 */ /* 0x000fea0000000800 */
[----:B------:R-:W0:Y:S02]  /*0240*/  @!P0 LDS R3, [R3] ;  /* 0x0000000003038984 */ /* 0x000e240000000800 */
[----:B0-----:R-:W-:-:S05]  /*0250*/  @!P0 FADD R5, R3, R6 ;  /* 0x0000000603058221 */ /* 0x001fca0000000000 */
[----:B------:R1:W-:Y:S01]  /*0260*/  @!P0 STS [R4], R5 ;  /* 0x0000000504008388 */ /* 0x0003e20000000800 */
[----:B------:R-:W-:Y:S01]  /*0270*/  BAR.SYNC.DEFER_BLOCKING 0x0 ;  /* 0x0000000000007b1d */ /* 0x000fe20000010000 */
[----:B------:R-:W-:Y:S01]  /*0280*/  ISETP.GT.U32.AND P0, PT, R0, 0x3, PT ;  /* 0x000000030000780c */ /* 0x000fe20003f04070 */
[----:B------:R-:W-:-:S12]  /*0290*/  IMAD.MOV.U32 R0, RZ, RZ, R7 ;  /* 0x000000ffff007224 */ /* 0x000fd800078e0007 */
[----:B-1----:R-:W-:Y:S05]  /*02a0*/  @P0 BRA `(.L_x_44) ;  /* 0xfffffffc00d40947 */ /* 0x002fea000383ffff */
.L_x_43:
[----:B------:R-:W-:Y:S04]  /*02b0*/  BSSY.RECONVERGENT B0, `(.L_x_45) ;  /* 0x0000017000007945 */ /* 0x000fe80003800200 */
[----:B------:R-:W-:Y:S05]  /*02c0*/  @P1 BRA `(.L_x_46) ;  /* 0x0000000000541947 */ /* 0x000fea0003800000 */
[----:B------:R-:W1:Y:S01]  /*02d0*/  S2UR UR5, SR_CgaCtaId ;  /* 0x00000000000579c3 */ /* 0x000e620000008800 */
[----:B------:R-:W-:Y:S02]  /*02e0*/  UMOV UR4, 0x400 ;  /* 0x0000040000047882 */ /* 0x000fe40000000000 */
[----:B-1----:R-:W-:Y:S01]  /*02f0*/  ULEA UR4, UR5, UR4, 0x18 ;  /* 0x0000000405047291 */ /* 0x002fe2000f8ec0ff */
[----:B------:R-:W0:Y:S08]  /*0300*/  LDCU UR5, c[0x0][0x398] ;  /* 0x00007300ff0577ac */ /* 0x000e300008000800 */
[----:B------:R-:W1:Y:S01]  /*0310*/  LDS R0, [UR4] ;  /* 0x00000004ff007984 */ /* 0x000e620008000800 */
[----:B0-----:R-:W-:-:S04]  /*0320*/  I2FP.F32.S32 R3, UR5 ;  /* 0x0000000500037c45 */ /* 0x001fc80008201400 */
[----:B------:R-:W0:Y:S02]  /*0330*/  MUFU.RCP R6, R3 ;  /* 0x0000000300067308 */ /* 0x000e240000001000 */
[----:B0-----:R-:W-:-:S04]  /*0340*/  FFMA R5, -R3, R6, 1 ;  /* 0x3f80000003057423 */ /* 0x001fc80000000106 */
[----:B------:R-:W-:Y:S02]  /*0350*/  FFMA R5, R6, R5, R6 ;  /* 0x0000000506057223 */ /* 0x000fe40000000006 */
[----:B-1----:R-:W0:Y:S02]  /*0360*/  FCHK P0, R0, R3 ;  /* 0x0000000300007302 */ /* 0x002e240000000000 */
[----:B------:R-:W-:-:S04]  /*0370*/  FFMA R6, R0, R5, RZ ;  /* 0x0000000500067223 */ /* 0x000fc800000000ff */
[----:B------:R-:W-:-:S04]  /*0380*/  FFMA R7, -R3, R6, R0 ;  /* 0x0000000603077223 */ /* 0x000fc80000000100 */
[----:B------:R-:W-:Y:S01]  /*0390*/  FFMA R5, R5, R7, R6 ;  /* 0x0000000705057223 */ /* 0x000fe20000000006 */
[----:B0-----:R-:W-:Y:S06]  /*03a0*/  @!P0 BRA `(.L_x_47) ;  /* 0x00000000000c8947 */ /* 0x001fec0003800000 */
[----:B------:R-:W-:-:S07]  /*03b0*/  MOV R6, 0x3d0 ;  /* 0x000003d000067802 */ /* 0x000fce0000000f00 */
[----:B------:R-:W-:Y:S05]  /*03c0*/  CALL.REL.NOINC `($__internal_1_$__cuda_sm3x_div_rn_noftz_f32_slowpath) ;  /* 0x0000000400987944 */ /* 0x000fea0003c00000 */
[----:B------:R-:W-:-:S07]  /*03d0*/  IMAD.MOV.U32 R5, RZ, RZ, R0 ;  /* 0x000000ffff057224 */ /* 0x000fce00078e0000 */
.L_x_47:
[----:B------:R-:W0:Y:S01]  /*03e0*/  S2UR UR5, SR_CgaCtaId ;  /* 0x00000000000579c3 */ /* 0x000e220000008800 */
[----:B------:R-:W-:Y:S02]  /*03f0*/  UMOV UR4, 0x400 ;  /* 0x0000040000047882 */ /* 0x000fe40000000000 */
[----:B0-----:R-:W-:-:S09]  /*0400*/  ULEA UR4, UR5, UR4, 0x18 ;  /* 0x0000000405047291 */ /* 0x001fd2000f8ec0ff */
[----:B------:R1:W-:Y:S03]  /*0410*/  STS [UR4+0x400], R5 ;  /* 0x00040005ff007988 */ /* 0x0003e60008000804 */
.L_x_46:
[----:B------:R-:W-:Y:S05]  /*0420*/  BSYNC.RECONVERGENT B0 ;  /* 0x0000000000007941 */ /* 0x000fea0003800200 */
.L_x_45:
[----:B------:R-:W2:Y:S01]  /*0430*/  LDC R12, c[0x0][0x398] ;  /* 0x0000e600ff0c7b82 */ /* 0x000ea20000000800 */
[----:B------:R-:W-:Y:S01]  /*0440*/  BSSY.RECONVERGENT B0, `(.L_x_48) ;  /* 0x0000014000007945 */ /* 0x000fe20003800200 */
[----:B0-----:R-:W-:-:S06]  /*0450*/  IMAD.MOV.U32 R3, RZ, RZ, RZ ;  /* 0x000000ffff037224 */ /* 0x001fcc00078e00ff */
[----:B------:R-:W-:Y:S01]  /*0460*/  BAR.SYNC.DEFER_BLOCKING 0x0 ;  /* 0x0000000000007b1d */ /* 0x000fe20000010000 */
[----:B--2---:R-:W-:-:S13]  /*0470*/  ISETP.GE.AND P0, PT, R2, R12, PT ;  /* 0x0000000c0200720c */ /* 0x004fda0003f06270 */
[----:B------:R-:W-:Y:S05]  /*0480*/  @P0 BRA `(.L_x_49) ;  /* 0x00000000003c0947 */ /* 0x000fea0003800000 */
[----:B------:R-:W0:Y:S01]  /*0490*/  S2UR UR5, SR_CgaCtaId ;  /* 0x00000000000579c3 */ /* 0x000e220000008800 */
[----:B------:R-:W-:Y:S01]  /*04a0*/  UMOV UR4, 0x400 ;  /* 0x0000040000047882 */ /* 0x000fe20000000000 */
[----:B------:R-:W-:Y:S01]  /*04b0*/  IMAD.MOV.U32 R3, RZ, RZ, RZ ;  /* 0x000000ffff037224 */ /* 0x000fe200078e00ff */
[----:B-1----:R-:W-:-:S05]  /*04c0*/  MOV R5, R2 ;  /* 0x0000000200057202 */ /* 0x002fca0000000f00 */
[----:B------:R-:W1:Y:S01]  /*04d0*/  LDC.64 R8, c[0x0][0x380] ;  /* 0x0000e000ff087b82 */ /* 0x000e620000000a00 */
[----:B0-----:R-:W-:-:S09]  /*04e0*/  ULEA UR4, UR5, UR4, 0x18 ;  /* 0x0000000405047291 */ /* 0x001fd2000f8ec0ff */
[----:B------:R-:W0:Y:S03]  /*04f0*/  LDS R0, [UR4+0x400] ;  /* 0x00040004ff007984 */ /* 0x000e260008000800 */
.L_x_50:
[----:B------:R-:W-:-:S04]  /*0500*/  IMAD R7, R12, UR8, R5 ;  /* 0x000000080c077c24 */ /* 0x000fc8000f8e0205 */
[----:B-1----:R-:W-:-:S06]  /*0510*/  IMAD.WIDE R6, R7, 0x4, R8 ;  /* 0x0000000407067825 */ /* 0x002fcc00078e0208 */
[----:B------:R-:W0:Y:S01]  /*0520*/  LDG.E R7, desc[UR6][R6.64] ;  /* 0x0000000606077981 */ /* 0x000e22000c1e1900 */
[----:B------:R-:W-:-:S05]  /*0530*/  VIADD R5, R5, UR9 ;  /* 0x0000000905057c36 */ /* 0x000fca0008000000 */
[----:B------:R-:W-:Y:S01]  /*0540*/  ISETP.GE.AND P0, PT, R5, R12, PT ;  /* 0x0000000c0500720c */ /* 0x000fe20003f06270 */
[----:B0-----:R-:W-:-:S04]  /*0550*/  FADD R10, -R0, R7 ;  /* 0x00000007000a7221 */ /* 0x001fc80000000100 */
[----:B------:R-:W-:-:S08]  /*0560*/  FFMA R3, R10, R10, R3 ;  /* 0x0000000a0a037223 */ /* 0x000fd00000000003 */
[----:B------:R-:W-:Y:S05]  /*0570*/  @!P0 BRA `(.L_x_50) ;  /* 0xfffffffc00e08947 */ /* 0x000fea000383ffff */
.L_x_49:
[----:B------:R-:W-:Y:S05]  /*0580*/  BSYNC.RECONVERGENT B0 ;  /* 0x0000000000007941 */ /* 0x000fea0003800200 */
.L_x_48:
[----:B------:R0:W-:Y:S01]  /*0590*/  STS [R4], R3 ;  /* 0x0000000304007388 */ /* 0x0001e20000000800 */
[----:B------:R-:W-:Y:S01]  /*05a0*/  UISETP.GE.U32.AND UP0, UPT, UR9, 0x2, UPT ;  /* 0x000000020900788c */ /* 0x000fe2000bf06070 */
[----:B------:R-:W-:Y:S01]  /*05b0*/  BAR.SYNC.DEFER_BLOCKING 0x0 ;  /* 0x0000000000007b1d */ /* 0x000fe20000010000 */
[----:B------:R-:W-:-:S07]  /*05c0*/  ISETP.NE.AND P1, PT, R2, RZ, PT ;  /* 0x000000ff0200720c */ /* 0x000fce0003f25270 */
[----:B0-----:R-:W-:Y:S06]  /*05d0*/  BRA.U !UP0, `(.L_x_51) ;  /* 0x0000000108307547 */ /* 0x001fec000b800000 */
[----:B------:R-:W-:-:S07]  /*05e0*/  IMAD.U32 R0, RZ, RZ, UR9 ;  /* 0x00000009ff007e24 */ /* 0x000fce000f8e00ff */
.L_x_52:
[----:B------:R-:W-:-:S04]  /*05f0*/  SHF.R.U32.HI R7, RZ, 0x1, R0 ;  /* 0x00000001ff077819 */ /* 0x000fc80000011600 */
[----:B------:R-:W-:-:S13]  /*0600*/  ISETP.GE.U32.AND P0, PT, R2, R7, PT ;  /* 0x000000070200720c */ /* 0x000fda0003f06070 */
[----:B------:R-:W-:Y:S01]  /*0610*/  @!P0 IMAD R3, R7, 0x4, R4 ;  /* 0x0000000407038824 */ /* 0x000fe200078e0204 */
[----:B------:R-:W-:Y:S05]  /*0620*/  @!P0 LDS R6, [R4] ;  /* 0x0000000004068984 */ /* 0x000fea0000000800 */
[----:B------:R-:W1:Y:S02]  /*0630*/  @!P0 LDS R3, [R3] ;  /* 0x0000000003038984 */ /* 0x000e640000000800 */
[----:B-1----:R-:W-:-:S05]  /*0640*/  @!P0 FADD R5, R3, R6 ;  /* 0x0000000603058221 */ /* 0x002fca0000000000 */
[----:B------:R0:W-:Y:S01]  /*0650*/  @!P0 STS [R4], R5 ;  /* 0x0000000504008388 */ /* 0x0001e20000000800 */
[----:B------:R-:W-:Y:S01]  /*0660*/  BAR.SYNC.DEFER_BLOCKING 0x0 ;  /* 0x0000000000007b1d */ /* 0x000fe20000010000 */
[----:B------:R-:W-:Y:S01]  /*0670*/  ISETP.GT.U32.AND P0, PT, R0, 0x3, PT ;  /* 0x000000030000780c */ /* 0x000fe20003f04070 */
[----:B------:R-:W-:-:S12]  /*0680*/  IMAD.MOV.U32 R0, RZ, RZ, R7 ;  /* 0x000000ffff007224 */ /* 0x000fd800078e0007 */
[----:B0-----:R-:W-:Y:S05]  /*0690*/  @P0 BRA `(.L_x_52) ;  /* 0xfffffffc00d40947 */ /* 0x001fea000383ffff */
.L_x_51:
[----:B------:R-:W-:Y:S04]  /*06a0*/  BSSY.RECONVERGENT B0, `(.L_x_53) ;  /* 0x0000018000007945 */ /* 0x000fe80003800200 */
[----:B------:R-:W-:Y:S05]  /*06b0*/  @P1 BRA `(.L_x_54) ;  /* 0x0000000000581947 */ /* 0x000fea0003800000 */
[----:B------:R-:W0:Y:S01]  /*06c0*/  S2UR UR5, SR_CgaCtaId ;  /* 0x00000000000579c3 */ /* 0x000e220000008800 */
[----:B------:R-:W-:Y:S02]  /*06d0*/  UMOV UR4, 0x400 ;  /* 0x0000040000047882 */ /* 0x000fe40000000000 */
[----:B0-----:R-:W-:Y:S01]  /*06e0*/  ULEA UR4, UR5, UR4, 0x18 ;  /* 0x0000000405047291 */ /* 0x001fe2000f8ec0ff */
[----:B------:R-:W0:Y:S08]  /*06f0*/  LDCU UR5, c[0x0][0x398] ;  /* 0x00007300ff0577ac */ /* 0x000e300008000800 */
[----:B------:R-:W2:Y:S01]  /*0700*/  LDS R3, [UR4] ;  /* 0x00000004ff037984 */ /* 0x000ea20008000800 */
[----:B0-----:R-:W-:-:S04]  /*0710*/  I2FP.F32.S32 R6, UR5 ;  /* 0x0000000500067c45 */ /* 0x001fc80008201400 */
[----:B-1----:R-:W0:Y:S02]  /*0720*/  MUFU.RCP R5, R6 ;  /* 0x0000000600057308 */ /* 0x002e240000001000 */
[----:B0-----:R-:W-:-:S04]  /*0730*/  FFMA R0, -R6, R5, 1 ;  /* 0x3f80000006007423 */ /* 0x001fc80000000105 */
[----:B------:R-:W-:Y:S02]  /*0740*/  FFMA R0, R5, R0, R5 ;  /* 0x0000000005007223 */ /* 0x000fe40000000005 */
[----:B--2---:R-:W0:Y:S02]  /*0750*/  FCHK P0, R3, R6 ;  /* 0x0000000603007302 */ /* 0x004e240000000000 */
[----:B------:R-:W-:-:S04]  /*0760*/  FFMA R4, R0, R3, RZ ;  /* 0x0000000300047223 */ /* 0x000fc800000000ff */
[----:B------:R-:W-:-:S04]  /*0770*/  FFMA R5, -R6, R4, R3 ;  /* 0x0000000406057223 */ /* 0x000fc80000000103 */
[----:B------:R-:W-:Y:S01]  /*0780*/  FFMA R0, R0, R5, R4 ;  /* 0x0000000500007223 */ /* 0x000fe20000000004 */
[----:B0-----:R-:W-:Y:S06]  /*0790*/  @!P0 BRA `(.L_x_55) ;  /* 0x0000000000108947 */ /* 0x001fec0003800000 */
[----:B------:R-:W-:Y:S01]  /*07a0*/  MOV R0, R3 ;  /* 0x0000000300007202 */ /* 0x000fe20000000f00 */
[----:B------:R-:W-:Y:S01]  /*07b0*/  IMAD.MOV.U32 R3, RZ, RZ, R6 ;  /* 0x000000ffff037224 */ /* 0x000fe200078e0006 */
[----:B------:R-:W-:-:S07]  /*07c0*/  MOV R6, 0x7e0 ;  /* 0x000007e000067802 */ /* 0x000fce0000000f00 */
[----:B------:R-:W-:Y:S05]  /*07d0*/  CALL.REL.NOINC `($__internal_1_$__cuda_sm3x_div_rn_noftz_f32_slowpath) ;  /* 0x0000000000947944 */ /* 0x000fea0003c00000 */
.L_x_55:
[----:B------:R-:W0:Y:S01]  /*07e0*/  S2UR UR5, SR_CgaCtaId ;  /* 0x00000000000579c3 */ /* 0x000e220000008800 */
[----:B------:R-:W-:Y:S02]  /*07f0*/  UMOV UR4, 0x400 ;  /* 0x0000040000047882 */ /* 0x000fe40000000000 */
[----:B0-----:R-:W-:-:S09]  /*0800*/  ULEA UR4, UR5, UR4, 0x18 ;  /* 0x0000000405047291 */ /* 0x001fd2000f8ec0ff */
[----:B------:R0:W-:Y:S03]  /*0810*/  STS [UR4+0x404], R0 ;  /* 0x00040400ff007988 */ /* 0x0001e60008000804 */
.L_x_54:
[----:B------:R-:W-:Y:S05]  /*0820*/  BSYNC.RECONVERGENT B0 ;  /* 0x0000000000007941 */ /* 0x000fea0003800200 */
.L_x_53:
[----:B------:R-:W2:Y:S08]  /*0830*/  S2UR UR5, SR_CgaCtaId ;  /* 0x00000000000579c3 */ /* 0x000eb00000008800 */
[----:B------:R-:W-:Y:S06]  /*0840*/  BAR.SYNC.DEFER_BLOCKING 0x0 ;  /* 0x0000000000007b1d */ /* 0x000fec0000010000 */
[----:B------:R-:W-:-:S02]  /*0850*/  UMOV UR4, 0x400 ;  /* 0x0000040000047882 */ /* 0x000fc40000000000 */
[----:B------:R-:W3:Y:S01]  /*0860*/  LDC R19, c[0x0][0x398] ;  /* 0x0000e600ff137b82 */ /* 0x000ee20000000800 */
[----:B--2---:R-:W-:Y:S01]  /*0870*/  ULEA UR4, UR5, UR4, 0x18 ;  /* 0x0000000405047291 */ /* 0x004fe2000f8ec0ff */
[----:B---3--:R-:W-:-:S08]  /*0880*/  ISETP.GE.AND P0, PT, R2, R19, PT ;  /* 0x000000130200720c */ /* 0x008fd00003f06270 */
[----:B-1----:R-:W1:Y:S02]  /*0890*/  LDS.64 R4, [UR4+0x400] ;  /* 0x00040004ff047984 */ /* 0x002e640008000a00 */
[----:B------:R-:W1:Y:S02]  /*08a0*/  LDCU UR4, c[0x0][0x39c] ;  /* 0x00007380ff0477ac */ /* 0x000e640008000800 */
[----:B-1----:R-:W-:Y:S01]  /*08b0*/  FADD R5, R5, UR4 ;  /* 0x0000000405057e21 */ /* 0x002fe20008000000 */
[----:B------:R-:W-:Y:S06]  /*08c0*/  @P0 EXIT ;  /* 0x000000000000094d */ /* 0x000fec0003800000 */
[C---:B------:R-:W-:Y:S01]  /*08d0*/  FSETP.GEU.AND P0, PT, |R5|.reuse, 1.175494350822287508e-38, PT ;  /* 0x008000000500780b */ /* 0x040fe20003f0e200 */
[----:B------:R-:W1:Y:S08]  /*08e0*/  LDC.64 R6, c[0x0][0x390] ;  /* 0x0000e400ff067b82 */ /* 0x000e700000000a00 */
[----:B------:R-:W2:Y:S04]  /*08f0*/  LDC.64 R8, c[0x0][0x380] ;  /* 0x0000e000ff087b82 */ /* 0x000ea80000000a00 */
[----:B------:R-:W-:-:S04]  /*0900*/  @!P0 FMUL R5, R5, 16777216 ;  /* 0x4b80000005058820 */ /* 0x000fc80000400000 */
[----:B------:R-:W3:Y:S01]  /*0910*/  LDC.64 R10, c[0x0][0x388] ;  /* 0x0000e200ff0a7b82 */ /* 0x000ee20000000a00 */
[----:B0-----:R-:W0:Y:S02]  /*0920*/  MUFU.RSQ R0, R5 ;  /* 0x0000000500007308 */ /* 0x001e240000001400 */
[----:B0-----:R-:W-:-:S07]  /*0930*/  @!P0 FMUL R0, R0, 4096 ;  /* 0x4580000000008820 */ /* 0x001fce0000400000 */
.L_x_56:
[----:B0-----:R-:W-:-:S04]  /*0940*/  IMAD R13, R19, UR8, R2 ;  /* 0x00000008130d7c24 */ /* 0x001fc8000f8e0202 */
[----:B--2---:R-:W-:-:S05]  /*0950*/  IMAD.WIDE R12, R13, 0x4, R8 ;  /* 0x000000040d0c7825 */ /* 0x004fca00078e0208 */
[----:B------:R-:W2:Y:S01]  /*0960*/  LDG.E R3, desc[UR6][R12.64] ;  /* 0x000000060c037981 */ /* 0x000ea2000c1e1900 */
[----:B---3--:R-:W-:-:S04]  /*0970*/  IMAD.WIDE R14, R2, 0x4, R10 ;  /* 0x00000004020e7825 */ /* 0x008fc800078e020a */
[C---:B-1----:R-:W-:Y:S02]  /*0980*/  IMAD.WIDE R16, R2.reuse, 0x4, R6 ;  /* 0x0000000402107825 */ /* 0x042fe400078e0206 */
[----:B------:R-:W3:Y:S04]  /*0990*/  LDG.E R14, desc[UR6][R14.64] ;  /* 0x000000060e0e7981 */ /* 0x000ee8000c1e1900 */
[----:B------:R-:W3:Y:S01]  /*09a0*/  LDG.E R16, desc[UR6][R16.64] ;  /* 0x0000000610107981 */ /* 0x000ee2000c1e1900 */
[----:B------:R-:W-:-:S05]  /*09b0*/  VIADD R2, R2, UR9 ;  /* 0x0000000902027c36 */ /* 0x000fca0008000000 */
[----:B------:R-:W-:Y:S01]  /*09c0*/  ISETP.GE.AND P0, PT, R2, R19, PT ;  /* 0x000000130200720c */ /* 0x000fe20003f06270 */
[----:B--2---:R-:W-:-:S04]  /*09d0*/  FADD R3, R3, -R4 ;  /* 0x8000000403037221 */ /* 0x004fc80000000000 */
[----:B------:R-:W-:-:S04]  /*09e0*/  FMUL R3, R0, R3 ;  /* 0x0000000300037220 */ /* 0x000fc80000400000 */
[----:B---3--:R-:W-:-:S05]  /*09f0*/  FFMA R3, R3, R14, R16 ;  /* 0x0000000e03037223 */ /* 0x008fca0000000010 */
[----:B------:R0:W-:Y:S01]  /*0a00*/  STG.E desc[UR6][R12.64], R3 ;  /* 0x000000030c007986 */ /* 0x0001e2000c101906 */
[----:B------:R-:W-:Y:S05]  /*0a10*/  @!P0 BRA `(.L_x_56) ;  /* 0xfffffffc00c88947 */ /* 0x000fea000383ffff */
[----:B------:R-:W-:Y:S05]  /*0a20*/  EXIT ;  /* 0x000000000000794d */ /* 0x000fea0003800000 */
        .weak           $__internal_1_$__cuda_sm3x_div_rn_noftz_f32_slowpath
        .type           $__internal_1_$__cuda_sm3x_div_rn_noftz_f32_slowpath,@function
        .size           $__internal_1_$__cuda_sm3x_div_rn_noftz_f32_slowpath,(.L_x_72 - $__internal_1_$__cuda_sm3x_div_rn_noftz_f32_slowpath)
$__internal_1_$__cuda_sm3x_div_rn_noftz_f32_slowpath:
[----:B------:R-:W-:Y:S01]  /*0a30*/  SHF.R.U32.HI R7, RZ, 0x17, R3 ;  /* 0x00000017ff077819 */ /* 0x000fe20000011603 */
[----:B------:R-:W-:Y:S01]  /*0a40*/  BSSY.RECONVERGENT B1, `(.L_x_57) ;  /* 0x0000062000017945 */ /* 0x000fe20003800200 */
[----:B------:R-:W-:Y:S02]  /*0a50*/  SHF.R.U32.HI R5, RZ, 0x17, R0 ;  /* 0x00000017ff057819 */ /* 0x000fe40000011600 */
[----:B------:R-:W-:Y:S02]  /*0a60*/  LOP3.LUT R12, R7, 0xff, RZ, 0xc0, !PT ;  /* 0x000000ff070c7812 */ /* 0x000fe400078ec0ff */
[----:B------:R-:W-:-:S03]  /*0a70*/  LOP3.LUT R10, R5, 0xff, RZ, 0xc0, !PT ;  /* 0x000000ff050a7812 */ /* 0x000fc600078ec0ff */
[----:B------:R-:W-:Y:S02]  /*0a80*/  VIADD R8, R12, 0xffffffff ;  /* 0xffffffff0c087836 */ /* 0x000fe40000000000 */
[----:B------:R-:W-:-:S03]  /*0a90*/  VIADD R7, R10, 0xffffffff ;  /* 0xffffffff0a077836 */ /* 0x000fc60000000000 */
[----:B------:R-:W-:-:S04]  /*0aa0*/  ISETP.GT.U32.AND P0, PT, R8, 0xfd, PT ;  /* 0x000000fd0800780c */ /* 0x000fc80003f04070 */
[----:B------:R-:W-:-:S13]  /*0ab0*/  ISETP.GT.U32.OR P0, PT, R7, 0xfd, P0 ;  /* 0x000000fd0700780c */ /* 0x000fda0000704470 */
[----:B------:R-:W-:Y:S01]  /*0ac0*/  @!P0 MOV R5, RZ ;  /* 0x000000ff00058202 */ /* 0x000fe20000000f00 */
        /* <DEDUP_REMOVED lines=22> */
[----:B------:R-:W-:Y:S02]  /*0c30*/  @!P1 FFMA R3, R3, 1.84467440737095516160e+19, RZ ;  /* 0x5f80000003039823 */ /* 0x000fe400000000ff */
[----:B------:R-:W-:-:S07]  /*0c40*/  @!P1 VIADD R5, R5, 0x40 ;  /* 0x0000004005059836 */ /* 0x000fce0000000000 */
.L_x_58:
[----:B------:R-:W-:Y:S01]  /*0c50*/  LEA R8, R12, 0xc0800000, 0x17 ;  /* 0xc08000000c087811 */ /* 0x000fe200078eb8ff */
[----:B------:R-:W-:Y:S04]  /*0c60*/  BSSY.RECONVERGENT B2, `(.L_x_63) ;  /* 0x0000036000027945 */ /* 0x000fe80003800200 */
[----:B------:R-:W-:Y:S01]  /*0c70*/  IMAD.IADD R8, R3, 0x1, -R8 ;  /* 0x0000000103087824 */ /* 0x000fe200078e0a08 */
[----:B------:R-:W-:-:S03]  /*0c80*/  IADD3 R3, PT, PT, R10, -0x7f, RZ ;  /* 0xffffff810a037810 */ /* 0x000fc60007ffe0ff */
[----:B------:R0:W1:Y:S01]  /*0c90*/  MUFU.RCP R7, R8 ;  /* 0x0000000800077308 */ /* 0x0000620000001000 */
[----:B------:R-:W-:Y:S01]  /*0ca0*/  FADD.FTZ R9, -R8, -RZ ;  /* 0x800000ff08097221 */ /* 0x000fe20000010100 */
[C---:B------:R-:W-:Y:S01]  /*0cb0*/  IMAD R0, R3.reuse, -0x800000, R0 ;  /* 0xff80000003007824 */ /* 0x040fe200078e0200 */
[----:B0-----:R-:W-:-:S05]  /*0cc0*/  IADD3 R8, PT, PT, R3, 0x7f, -R12 ;  /* 0x0000007f03087810 */ /* 0x001fca0007ffe80c */
[----:B------:R-:W-:Y:S02]  /*0cd0*/  IMAD.IADD R8, R8, 0x1, R5 ;  /* 0x0000000108087824 */ /* 0x000fe400078e0205 */
[----:B-1----:R-:W-:-:S04]  /*0ce0*/  FFMA R10, R7, R9, 1 ;  /* 0x3f800000070a7423 */ /* 0x002fc80000000009 */
        /* <DEDUP_REMOVED lines=20> */
[CCC-:B------:R-:W-:Y:S01]  /*0e30*/  FFMA.RM R8, R14.reuse, R10.reuse, R7.reuse ;  /* 0x0000000a0e087223 */ /* 0x1c0fe20000004007 */
[C---:B------:R-:W-:Y:S02]  /*0e40*/  ISETP.NE.AND P2, PT, R9.reuse, RZ, PT ;  /* 0x000000ff0900720c */ /* 0x040fe40003f45270 */
[----:B------:R-:W-:Y:S02]  /*0e50*/  ISETP.NE.AND P1, PT, R9, RZ, PT ;  /* 0x000000ff0900720c */ /* 0x000fe40003f25270 */
[----:B------:R-:W-:Y:S01]  /*0e60*/  LOP3.LUT R5, R3, 0x7fffff, RZ, 0xc0, !PT ;  /* 0x007fffff03057812 */ /* 0x000fe200078ec0ff */
[----:B------:R-:W-:Y:S01]  /*0e70*/  FFMA.RP R3, R14, R10, R7 ;  /* 0x0000000a0e037223 */ /* 0x000fe20000008007 */
[C---:B------:R-:W-:Y:S01]  /*0e80*/  VIADD R10, R9.reuse, 0x20 ;  /* 0x00000020090a7836 */ /* 0x040fe20000000000 */
[----:B------:R-:W-:Y:S02]  /*0e90*/  IADD3 R7, PT, PT, -R9, RZ, RZ ;  /* 0x000000ff09077210 */ /* 0x000fe40007ffe1ff */
        /* <DEDUP_REMOVED lines=14> */
.L_x_65:
[----:B------:R-:W-:-:S04]  /*0f80*/  LOP3.LUT R0, R0, 0x80000000, RZ, 0xc0, !PT ;  /* 0x8000000000007812 */ /* 0x000fc800078ec0ff */
[----:B------:R-:W-:Y:S01]  /*0f90*/  LOP3.LUT R0, R0, 0x7f800000, RZ, 0xfc, !PT ;  /* 0x7f80000000007812 */ /* 0x000fe200078efcff */
[----:B------:R-:W-:Y:S06]  /*0fa0*/  BRA `(.L_x_66) ;  /* 0x0000000000047947 */ /* 0x000fec0003800000 */
.L_x_64:
[----:B------:R-:W-:-:S07]  /*0fb0*/  IMAD R0, R8, 0x800000, R0 ;  /* 0x0080000008007824 */ /* 0x000fce00078e0200 */
.L_x_66:
[----:B------:R-:W-:Y:S05]  /*0fc0*/  BSYNC.RECONVERGENT B2 ;  /* 0x0000000000027941 */ /* 0x000fea0003800200 */
.L_x_63:
[----:B------:R-:W-:Y:S05]  /*0fd0*/  BRA `(.L_x_67) ;  /* 0x0000000000207947 */ /* 0x000fea0003800000 */
.L_x_62:
[----:B------:R-:W-:-:S04]  /*0fe0*/  LOP3.LUT R0, R3, 0x80000000, R0, 0x48, !PT ;  /* 0x8000000003007812 */ /* 0x000fc800078e4800 */
[----:B------:R-:W-:Y:S01]  /*0ff0*/  LOP3.LUT R0, R0, 0x7f800000, RZ, 0xfc, !PT ;  /* 0x7f80000000007812 */ /* 0x000fe200078efcff */
[----:B------:R-:W-:Y:S06]  /*1000*/  BRA `(.L_x_67) ;  /* 0x0000000000147947 */ /* 0x000fec0003800000 */
.L_x_61:
[----:B------:R-:W-:Y:S01]  /*1010*/  LOP3.LUT R0, R3, 0x80000000, R0, 0x48, !PT ;  /* 0x8000000003007812 */ /* 0x000fe200078e4800 */
[----:B------:R-:W-:Y:S06]  /*1020*/  BRA `(.L_x_67) ;  /* 0x00000000000c7947 */ /* 0x000fec0003800000 */
.L_x_60:
[----:B------:R-:W0:Y:S01]  /*1030*/  MUFU.RSQ R0, -QNAN ;  /* 0xffc0000000007908 */ /* 0x000e220000001400 */
[----:B------:R-:W-:Y:S05]  /*1040*/  BRA `(.L_x_67) ;  /* 0x0000000000047947 */ /* 0x000fea0003800000 */
.L_x_59:
[----:B------:R-:W-:-:S07]  /*1050*/  FADD.FTZ R0, R0, R3 ;  /* 0x0000000300007221 */ /* 0x000fce0000010000 */
.L_x_67:
[----:B------:R-:W-:Y:S05]  /*1060*/  BSYNC.RECONVERGENT B1 ;  /* 0x0000000000017941 */ /* 0x000fea0003800200 */
.L_x_57:
[----:B------:R-:W-:-:S04]  /*1070*/  IMAD.MOV.U32 R7, RZ, RZ, 0x0 ;  /* 0x00000000ff077424 */ /* 0x000fc800078e00ff */
[----:B0-----:R-:W-:Y:S05]  /*1080*/  RET.REL.NODEC R6 `(_Z27kernel1_normalization_layerPfPKfS1_if) ;  /* 0xffffffec06dc7950 */ /* 0x001fea0003c3ffff */
.L_x_68:
        /* <DEDUP_REMOVED lines=15> */
.L_x_72:


//--------------------- .text._Z23kernel0_embedding_layerPKlPKfS2_Pfii --------------------------
	.section	.text._Z23kernel0_embedding_layerPKlPKfS2_Pfii,"ax",@progbits
	.align	128
        .global         _Z23kernel0_embedding_layerPKlPKfS2_Pfii
        .type           _Z23kernel0_embedding_layerPKlPKfS2_Pfii,@function
        .size           _Z23kernel0_embedding_layerPKlPKfS2_Pfii,(.L_x_79 - _Z23kernel0_embedding_layerPKlPKfS2_Pfii)
        .other          _Z23kernel0_embedding_layerPKlPKfS2_Pfii,@"STO_CUDA_ENTRY STV_DEFAULT"
_Z23kernel0_embedding_layerPKlPKfS2_Pfii:
.text._Z23kernel0_embedding_layerPKlPKfS2_Pfii:
[----:B------:R-:W-:Y:S01]  /*0000*/  LDC R1, c[0x0][0x37c] ;  /* 0x0000df00ff017b82 */ /* 0x000fe20000000800 */
[----:B------:R-:W0:Y:S01]  /*0010*/  S2R R9, SR_TID.X ;  /* 0x0000000000097919 */ /* 0x000e220000002100 */
[----:B------:R-:W0:Y:S02]  /*0020*/  LDCU UR5, c[0x0][0x3a4] ;  /* 0x00007480ff0577ac */ /* 0x000e240008000800 */
[----:B0-----:R-:W-:-:S13]  /*0030*/  ISETP.GE.AND P0, PT, R9, UR5, PT ;  /* 0x0000000509007c0c */ /* 0x001fda000bf06270 */
[----:B------:R-:W-:Y:S05]  /*0040*/  @P0 EXIT ;  /* 0x000000000000094d */ /* 0x000fea0003800000 */
[----:B------:R-:W0:Y:S01]  /*0050*/  LDC R10, c[0x0][0x3a0] ;  /* 0x0000e800ff0a7b82 */ /* 0x000e220000000800 */
[----:B------:R-:W1:Y:S01]  /*0060*/  S2R R0, SR_CTAID.X ;  /* 0x0000000000007919 */ /* 0x000e620000002500 */
[----:B------:R-:W2:Y:S01]  /*0070*/  LDCU UR4, c[0x0][0x360] ;  /* 0x00006c00ff0477ac */ /* 0x000ea20008000800 */
[----:B------:R-:W3:Y:S01]  /*0080*/  LDCU.64 UR6, c[0x0][0x358] ;  /* 0x00006b00ff0677ac */ /* 0x000ee20008000a00 */
[----:B------:R-:W4:Y:S01]  /*0090*/  LDCU.64 UR8, c[0x0][0x388] ;  /* 0x00007100ff0877ac */ /* 0x000f220008000a00 */
[----:B0-----:R-:W-:-:S04]  /*00a0*/  IABS R11, R10 ;  /* 0x0000000a000b7213 */ /* 0x001fc80000000000 */
[----:B------:R-:W0:Y:S01]  /*00b0*/  I2F.RP R4, R11 ;  /* 0x0000000b00047306 */ /* 0x000e220000209400 */
[----:B-1----:R-:W-:Y:S02]  /*00c0*/  IABS R8, R0 ;  /* 0x0000000000087213 */ /* 0x002fe40000000000 */
[----:B------:R-:W-:-:S05]  /*00d0*/  ISETP.GE.AND P2, PT, R0, RZ, PT ;  /* 0x000000ff0000720c */ /* 0x000fca0003f46270 */
[----:B0-----:R-:W0:Y:S02]  /*00e0*/  MUFU.RCP R4, R4 ;  /* 0x0000000400047308 */ /* 0x001e240000001000 */
[----:B0-----:R-:W-:-:S06]  /*00f0*/  VIADD R2, R4, 0xffffffe ;  /* 0x0ffffffe04027836 */ /* 0x001fcc0000000000 */
[----:B------:R0:W1:Y:S02]  /*0100*/  F2I.FTZ.U32.TRUNC.NTZ R3, R2 ;  /* 0x0000000200037305 */ /* 0x000064000021f000 */
[----:B0-----:R-:W-:Y:S02]  /*0110*/  HFMA2 R2, -RZ, RZ, 0, 0 ;  /* 0x00000000ff027431 */ /* 0x001fe400000001ff */
[----:B-1----:R-:W-:-:S04]  /*0120*/  IMAD.MOV R6, RZ, RZ, -R3 ;  /* 0x000000ffff067224 */ /* 0x002fc800078e0a03 */
[----:B------:R-:W-:Y:S02]  /*0130*/  IMAD R5, R6, R11, RZ ;  /* 0x0000000b06057224 */ /* 0x000fe400078e02ff */
[----:B------:R-:W0:Y:S02]  /*0140*/  LDC.64 R6, c[0x0][0x380] ;  /* 0x0000e000ff067b82 */ /* 0x000e240000000a00 */
[----:B------:R-:W-:-:S06]  /*0150*/  IMAD.HI.U32 R3, R3, R5, R2 ;  /* 0x0000000503037227 */ /* 0x000fcc00078e0002 */
[----:B------:R-:W-:Y:S01]  /*0160*/  IMAD.HI.U32 R3, R3, R8, RZ ;  /* 0x0000000803037227 */ /* 0x000fe200078e00ff */
[----:B------:R-:W1:Y:S03]  /*0170*/  LDC.64 R4, c[0x0][0x398] ;  /* 0x0000e600ff047b82 */ /* 0x000e660000000a00 */
[----:B------:R-:W-:-:S04]  /*0180*/  IMAD.MOV R3, RZ, RZ, -R3 ;  /* 0x000000ffff037224 */ /* 0x000fc800078e0a03 */
[C---:B------:R-:W-:Y:S02]  /*0190*/  IMAD R8, R11.reuse, R3, R8 ;  /* 0x000000030b087224 */ /* 0x040fe400078e0208 */
[----:B------:R-:W1:Y:S03]  /*01a0*/  LDC.64 R2, c[0x0][0x390] ;  /* 0x0000e400ff027b82 */ /* 0x000e660000000a00 */
[----:B------:R-:W-:Y:S01]  /*01b0*/  ISETP.GT.U32.AND P0, PT, R11, R8, PT ;  /* 0x000000080b00720c */ /* 0x000fe20003f04070 */
[----:B0-----:R-:W-:-:S12]  /*01c0*/  IMAD.WIDE.U32 R6, R0, 0x8, R6 ;  /* 0x0000000800067825 */ /* 0x001fd800078e0006 */
[----:B------:R-:W-:Y:S02]  /*01d0*/  @!P0 IADD3 R8, PT, PT, R8, -R11, RZ ;  /* 0x8000000b08088210 */ /* 0x000fe40007ffe0ff */
[----:B------:R-:W-:Y:S02]  /*01e0*/  ISETP.NE.AND P0, PT, R10, RZ, PT ;  /* 0x000000ff0a00720c */ /* 0x000fe40003f05270 */
[----:B------:R-:W-:-:S13]  /*01f0*/  ISETP.GT.U32.AND P1, PT, R11, R8, PT ;  /* 0x000000080b00720c */ /* 0x000fda0003f24070 */
[----:B------:R-:W-:-:S05]  /*0200*/  @!P1 IMAD.IADD R8, R8, 0x1, -R11 ;  /* 0x0000000108089824 */ /* 0x000fca00078e0a0b */
[----:B------:R-:W-:Y:S02]  /*0210*/  @!P2 IADD3 R8, PT, PT, -R8, RZ, RZ ;  /* 0x000000ff0808a210 */ /* 0x000fe40007ffe1ff */
[----:B-1234-:R-:W-:-:S07]  /*0220*/  @!P0 LOP3.LUT R8, RZ, R10, RZ, 0x33, !PT ;  /* 0x0000000aff088212 */ /* 0x01efce00078e33ff */
.L_x_69:
[----:B------:R-:W2:Y:S01]  /*0230*/  LDG.E.64 R10, desc[UR6][R6.64] ;  /* 0x00000006060a7981 */ /* 0x000ea2000c1e1b00 */
[--C-:B0-----:R-:W-:Y:S01]  /*0240*/  SHF.R.S32.HI R13, RZ, 0x1f, R9.reuse ;  /* 0x0000001fff0d7819 */ /* 0x101fe20000011409 */
[----:B------:R-:W-:Y:S02]  /*0250*/  IMAD.MOV.U32 R12, RZ, RZ, R9 ;  /* 0x000000ffff0c7224 */ /* 0x000fe400078e0009 */
[----:B--2---:R-:W-:Y:S02]  /*0260*/  IMAD R15, R11, UR5, RZ ;  /* 0x000000050b0f7c24 */ /* 0x004fe4000f8e02ff */
[----:B------:R-:W-:-:S04]  /*0270*/  IMAD.WIDE.U32 R12, R10, UR5, R12 ;  /* 0x000000050a0c7c25 */ /* 0x000fc8000f8e000c */
[----:B------:R-:W-:Y:S01]  /*0280*/  IMAD R11, R8, UR5, R9 ;  /* 0x00000005080b7c24 */ /* 0x000fe2000f8e0209 */
[----:B------:R-:W-:Y:S02]  /*0290*/  IADD3 R13, PT, PT, R13, R15, RZ ;  /* 0x0000000f0d0d7210 */ /* 0x000fe40007ffe0ff */
[----:B------:R-:W-:Y:S01]  /*02a0*/  LEA R14, P0, R12, UR8, 0x2 ;  /* 0x000000080c0e7c11 */ /* 0x000fe2000f8010ff */
[----:B------:R-:W-:-:S03]  /*02b0*/  IMAD.WIDE R10, R11, 0x4, R2 ;  /* 0x000000040b0a7825 */ /* 0x000fc600078e0202 */
[----:B------:R-:W-:-:S03]  /*02c0*/  LEA.HI.X R15, R12, UR9, R13, 0x2, P0 ;  /* 0x000000090c0f7c11 */ /* 0x000fc600080f140d */
[----:B------:R-:W2:Y:S04]  /*02d0*/  LDG.E R10, desc[UR6][R10.64] ;  /* 0x000000060a0a7981 */ /* 0x000ea8000c1e1900 */
[----:B------:R-:W2:Y:S01]  /*02e0*/  LDG.E R15, desc[UR6][R14.64] ;  /* 0x000000060e0f7981 */ /* 0x000ea2000c1e1900 */
[----:B------:R-:W-:Y:S01]  /*02f0*/  IMAD R13, R0, UR5, R9 ;  /* 0x00000005000d7c24 */ /* 0x000fe2000f8e0209 */
[----:B------:R-:W-:-:S03]  /*0300*/  IADD3 R9, PT, PT, R9, UR4, RZ ;  /* 0x0000000409097c10 */ /* 0x000fc6000fffe0ff */
[----:B------:R-:W-:Y:S01]  /*0310*/  IMAD.WIDE R12, R13, 0x4, R4 ;  /* 0x000000040d0c7825 */ /* 0x000fe200078e0204 */
[----:B------:R-:W-:-:S03]  /*0320*/  ISETP.GE.AND P0, PT, R9, UR5, PT ;  /* 0x0000000509007c0c */ /* 0x000fc6000bf06270 */
[----:B--2---:R-:W-:-:S05]  /*0330*/  FADD R17, R10, R15 ;  /* 0x0000000f0a117221 */ /* 0x004fca0000000000 */
[----:B------:R0:W-:Y:S05]  /*0340*/  STG.E desc[UR6][R12.64], R17 ;  /* 0x000000110c007986 */ /* 0x0001ea000c101906 */
[----:B------:R-:W-:Y:S05]  /*0350*/  @!P0 BRA `(.L_x_69) ;  /* 0xfffffffc00b48947 */ /* 0x000fea000383ffff */
[----:B------:R-:W-:Y:S05]  /*0360*/  EXIT ;  /* 0x000000000000794d */ /* 0x000fea0003800000 */
.L_x_70:
        /* <DEDUP_REMOVED lines=9> */
.L_x_79:


//--------------------- .nv.shared.reserved.0     --------------------------
	.section	.nv.shared.reserved.0,"aw",@nobits
	.weak		__nv_reservedSMEM_offset_0_alias
	.size		__nv_reservedSMEM_offset_0_alias, 0, 64
	.other		__nv_reservedSMEM_offset_0_alias,@"STO_CUDA_RESERVED_SHARED STV_DEFAULT"
__nv_reservedSMEM_offset_0_alias:
	.zero		0
	.zero		64


//--------------------- .nv.shared._Z22transpose_kernel_layerPfS_ii --------------------------
	.section	.nv.shared._Z22transpose_kernel_layerPfS_ii,"aw",@nobits
	.sectionflags	@""
	.align	4
.nv.shared._Z22transpose_kernel_layerPfS_ii:
	.zero		5248


//--------------------- .nv.shared._Z21kernel2_softmax_layerPfi --------------------------
	.section	.nv.shared._Z21kernel2_softmax_layerPfi,"aw",@nobits
	.sectionflags	@""
	.align	4
.nv.shared._Z21kernel2_softmax_layerPfi:
	.zero		7176


//--------------------- .nv.shared._Z27kernel1_normalization_layerPfPKfS1_if --------------------------
	.section	.nv.shared._Z27kernel1_normalization_layerPfPKfS1_if,"aw",@nobits
	.sectionflags	@""
	.align	4
.nv.shared._Z27kernel1_normalization_layerPfPKfS1_if:
	.zero		2056


//--------------------- .nv.constant0._Z34kernel_transpose_split_heads_layerPKfPfiii --------------------------
	.section	.nv.constant0._Z34kernel_transpose_split_heads_layerPKfPfiii,"a",@progbits
	.sectionflags	@""
	.align	4
.nv.constant0._Z34kernel_transpose_split_heads_layerPKfPfiii:
	.zero		924


//--------------------- .nv.constant0._Z22transpose_kernel_layerPfS_ii --------------------------
	.section	.nv.constant0._Z22transpose_kernel_layerPfS_ii,"a",@progbits
	.sectionflags	@""
	.align	4
.nv.constant0._Z22transpose_kernel_layerPfS_ii:
	.zero		920


//--------------------- .nv.constant0._Z29kernel4_gelu_activation_layerPfm --------------------------
	.section	.nv.constant0._Z29kernel4_gelu_activation_layerPfm,"a",@progbits
	.sectionflags	@""
	.align	4
.nv.constant0._Z29kernel4_gelu_activation_layerPfm:
	.zero		912


//--------------------- .nv.constant0._Z24kernel3_add_vector_layerPKfS0_Pfm --------------------------
	.section	.nv.constant0._Z24kernel3_add_vector_layerPKfS0_Pfm,"a",@progbits
	.sectionflags	@""
	.align	4
.nv.constant0._Z24kernel3_add_vector_layerPKfS0_Pfm:
	.zero		928


//--------------------- .nv.constant0._Z21kernel2_softmax_layerPfi --------------------------
	.section	.nv.constant0._Z21kernel2_softmax_layerPfi,"a",@progbits
	.sectionflags	@""
	.align	4
.nv.constant0._Z21kernel2_softmax_layerPfi:
	.zero		908


//--------------------- .nv.constant0._Z27kernel1_normalization_layerPfPKfS1_if --------------------------
	.section	.nv.constant0._Z27kernel1_normalization_layerPfPKfS1_if,"a",@progbits
	.sectionflags	@""
	.align	4
.nv.constant0._Z27kernel1_normalization_layerPfPKfS1_if:
	.zero		928


//--------------------- .nv.constant0._Z23kernel0_embedding_layerPKlPKfS2_Pfii --------------------------
	.section	.nv.constant0._Z23kernel0_embedding_layerPKlPKfS2_Pfii,"a",@progbits
	.sectionflags	@""
	.align	4
.nv.constant0._Z23kernel0_embedding_layerPKlPKfS2_Pfii:
	.zero		936


//--------------------- SYMBOLS --------------------------

	.type		.nv.reservedSmem.offset0,@object
	.size		.nv.reservedSmem.offset0,0x4
	.type		.nv.reservedSmem.cap,@object
	.size		.nv.reservedSmem.cap,0x4
